	.target	sm_100a

	.elftype	@"ET_EXEC"


//--------------------- .note.nv.tkinfo           --------------------------
	.section	.note.nv.tkinfo,"",@"SHT_NOTE"
	.sectionflags	@"SHF_NOTE_NV_TKINFO"
	.tkinfo
        /*0018*/ 	.word	0x00000002
        /*0030*/ 	.string	""
        /*0030*/ 	.string	"ptxas"
        /*0030*/ 	.string	"Cuda compilation tools, release 13.0, V13.0.88"
        /*0030*/ 	.string	"Build cuda_13.0.r13.0/compiler.36424714_0"
        /*0030*/ 	.string	"-arch sm_100a -m 64 "



//--------------------- .note.nv.cuinfo           --------------------------
	.section	.note.nv.cuinfo,"",@"SHT_NOTE"
	.sectionflags	@"SHF_NOTE_NV_CUINFO"
        /*0018*/ 	.short	0x0002
        /*001a*/ 	.short	0x0064
        /*001c*/ 	.short	0x0082
	.zero		2


//--------------------- .nv.info                  --------------------------
	.section	.nv.info,"",@"SHT_CUDA_INFO"
	.align	4


	//----- nvinfo : EIATTR_REGCOUNT
	.align		4
        /*0000*/ 	.byte	0x04, 0x2f
        /*0002*/ 	.short	(.L_19 - .L_18)
	.align		4
.L_18:
        /*0004*/ 	.word	index@(_ZN7cutlass13device_kernelINS_4gemm6kernel13GemmUniversalIN4cute5tupleIJiiiiEEENS1_10collective13CollectiveMmaINS1_35MainloopSm100TmaUmmaWarpSpecializedILi17ELi2ELi4ENS5_IJNS4_1CILi4EEESB_NSA_ILi1EEEEEEEENS5_IJNSA_ILi128EEENSA_ILi64EEESG_EEENS_6half_tENS5_IJlSC_lEEESI_SJ_NS4_8TiledMMAINS4_8MMA_AtomIJNS4_26SM100_MMA_F16BF16_2x1SM_SSISI_SI_fLi128ELi64ELNS4_4UMMA5MajorE0ELSO_0ELNSN_7ScaleInE0ELSP_0EEEEEENS4_6LayoutINS5_IJSC_SC_SC_EEENS5_IJNSA_ILi0EEESU_SU_EEEEENS5_IJNS4_10UnderscoreESX_SX_EEEEENS4_28SM100_TMA_2SM_LOAD_MULTICASTENS4_14ComposedLayoutINS4_7SwizzleILi3ELi4ELi3EEENS4_18smem_ptr_flag_bitsILi16EEENSS_INS5_IJNSA_ILi8EEESG_EEENS5_IJSG_SC_EEEEEEEvNS4_8identityES10_S1A_vS1B_EENS_8epilogue10collective18CollectiveEpilogueINS1D_23Sm100TmaWarpSpecializedILi3ELi2ELi16ELb1ELb0EEEJNS5_IJSG_SG_SG_EEENS5_IJNSS_ISG_SC_EENSS_INS5_IJNSA_ILi16EEENSA_ILi2EEEEEENS5_IJSC_NSA_ILi32EEEEEEEEEEESI_SJ_SI_SJ_NS1D_6fusion15FusionCallbacksIS1H_NS1R_17LinearCombinationISI_fSI_fLNS_15FloatRoundStyleE2EEES1I_S1Q_JEEENS4_5SM1004TMEM4LOAD26SM100_TMEM_LOAD_32dp32b16xENS4_13SM90_TMA_LOADENS11_INS12_ILi1ELi4ELi3EEES15_NSS_INS5_IJS16_S1K_EEENS5_IJS1K_SC_EEEEEEENS4_39AutoVectorizingCopyWithAssumedAlignmentILi128EEENS4_14SM90_TMA_STOREES26_S28_S28_EEEvvEEEEvNT_6ParamsE)
        /*0008*/ 	.word	0x00000047


	//----- nvinfo : EIATTR_FRAME_SIZE
	.align		4
.L_19:
        /*000c*/ 	.byte	0x04, 0x11
        /*000e*/ 	.short	(.L_21 - .L_20)
	.align		4
.L_20:
        /*0010*/ 	.word	index@($__internal_2_$__cuda_sm10x_tcgen05_guardrail_trap_unallocated_columns_being_dealloced)
        /*0014*/ 	.word	0x00000000


	//----- nvinfo : EIATTR_FRAME_SIZE
	.align		4
.L_21:
        /*0018*/ 	.byte	0x04, 0x11
        /*001a*/ 	.short	(.L_23 - .L_22)
	.align		4
.L_22:
        /*001c*/ 	.word	index@($__internal_1_$__cuda_sm10x_tcgen05_guardrail_trap_phase_invalid_during_alloc)
        /*0020*/ 	.word	0x00000000


	//----- nvinfo : EIATTR_FRAME_SIZE
	.align		4
.L_23:
        /*0024*/ 	.byte	0x04, 0x11
        /*0026*/ 	.short	(.L_25 - .L_24)
	.align		4
.L_24:
        /*0028*/ 	.word	index@($__internal_0_$__cuda_sm10x_tcgen05_guardrail_trap_col_being_dealloced_not_returned_by_alloc)
        /*002c*/ 	.word	0x00000000


	//----- nvinfo : EIATTR_FRAME_SIZE
	.align		4
.L_25:
        /*0030*/ 	.byte	0x04, 0x11
        /*0032*/ 	.short	(.L_27 - .L_26)
	.align		4
.L_26:
        /*0034*/ 	.word	index@(_ZN7cutlass13device_kernelINS_4gemm6kernel13GemmUniversalIN4cute5tupleIJiiiiEEENS1_10collective13CollectiveMmaINS1_35MainloopSm100TmaUmmaWarpSpecializedILi17ELi2ELi4ENS5_IJNS4_1CILi4EEESB_NSA_ILi1EEEEEEEENS5_IJNSA_ILi128EEENSA_ILi64EEESG_EEENS_6half_tENS5_IJlSC_lEEESI_SJ_NS4_8TiledMMAINS4_8MMA_AtomIJNS4_26SM100_MMA_F16BF16_2x1SM_SSISI_SI_fLi128ELi64ELNS4_4UMMA5MajorE0ELSO_0ELNSN_7ScaleInE0ELSP_0EEEEEENS4_6LayoutINS5_IJSC_SC_SC_EEENS5_IJNSA_ILi0EEESU_SU_EEEEENS5_IJNS4_10UnderscoreESX_SX_EEEEENS4_28SM100_TMA_2SM_LOAD_MULTICASTENS4_14ComposedLayoutINS4_7SwizzleILi3ELi4ELi3EEENS4_18smem_ptr_flag_bitsILi16EEENSS_INS5_IJNSA_ILi8EEESG_EEENS5_IJSG_SC_EEEEEEEvNS4_8identityES10_S1A_vS1B_EENS_8epilogue10collective18CollectiveEpilogueINS1D_23Sm100TmaWarpSpecializedILi3ELi2ELi16ELb1ELb0EEEJNS5_IJSG_SG_SG_EEENS5_IJNSS_ISG_SC_EENSS_INS5_IJNSA_ILi16EEENSA_ILi2EEEEEENS5_IJSC_NSA_ILi32EEEEEEEEEEESI_SJ_SI_SJ_NS1D_6fusion15FusionCallbacksIS1H_NS1R_17LinearCombinationISI_fSI_fLNS_15FloatRoundStyleE2EEES1I_S1Q_JEEENS4_5SM1004TMEM4LOAD26SM100_TMEM_LOAD_32dp32b16xENS4_13SM90_TMA_LOADENS11_INS12_ILi1ELi4ELi3EEES15_NSS_INS5_IJS16_S1K_EEENS5_IJS1K_SC_EEEEEEENS4_39AutoVectorizingCopyWithAssumedAlignmentILi128EEENS4_14SM90_TMA_STOREES26_S28_S28_EEEvvEEEEvNT_6ParamsE)
        /*0038*/ 	.word	0x00000000


	//----- nvinfo : EIATTR_MIN_STACK_SIZE
	.align		4
.L_27:
        /*003c*/ 	.byte	0x04, 0x12
        /*003e*/ 	.short	(.L_29 - .L_28)
	.align		4
.L_28:
        /*0040*/ 	.word	index@(_ZN7cutlass13device_kernelINS_4gemm6kernel13GemmUniversalIN4cute5tupleIJiiiiEEENS1_10collective13CollectiveMmaINS1_35MainloopSm100TmaUmmaWarpSpecializedILi17ELi2ELi4ENS5_IJNS4_1CILi4EEESB_NSA_ILi1EEEEEEEENS5_IJNSA_ILi128EEENSA_ILi64EEESG_EEENS_6half_tENS5_IJlSC_lEEESI_SJ_NS4_8TiledMMAINS4_8MMA_AtomIJNS4_26SM100_MMA_F16BF16_2x1SM_SSISI_SI_fLi128ELi64ELNS4_4UMMA5MajorE0ELSO_0ELNSN_7ScaleInE0ELSP_0EEEEEENS4_6LayoutINS5_IJSC_SC_SC_EEENS5_IJNSA_ILi0EEESU_SU_EEEEENS5_IJNS4_10UnderscoreESX_SX_EEEEENS4_28SM100_TMA_2SM_LOAD_MULTICASTENS4_14ComposedLayoutINS4_7SwizzleILi3ELi4ELi3EEENS4_18smem_ptr_flag_bitsILi16EEENSS_INS5_IJNSA_ILi8EEESG_EEENS5_IJSG_SC_EEEEEEEvNS4_8identityES10_S1A_vS1B_EENS_8epilogue10collective18CollectiveEpilogueINS1D_23Sm100TmaWarpSpecializedILi3ELi2ELi16ELb1ELb0EEEJNS5_IJSG_SG_SG_EEENS5_IJNSS_ISG_SC_EENSS_INS5_IJNSA_ILi16EEENSA_ILi2EEEEEENS5_IJSC_NSA_ILi32EEEEEEEEEEESI_SJ_SI_SJ_NS1D_6fusion15FusionCallbacksIS1H_NS1R_17LinearCombinationISI_fSI_fLNS_15FloatRoundStyleE2EEES1I_S1Q_JEEENS4_5SM1004TMEM4LOAD26SM100_TMEM_LOAD_32dp32b16xENS4_13SM90_TMA_LOADENS11_INS12_ILi1ELi4ELi3EEES15_NSS_INS5_IJS16_S1K_EEENS5_IJS1K_SC_EEEEEEENS4_39AutoVectorizingCopyWithAssumedAlignmentILi128EEENS4_14SM90_TMA_STOREES26_S28_S28_EEEvvEEEEvNT_6ParamsE)
        /*0044*/ 	.word	0x00000000
.L_29:


//--------------------- .nv.compat                --------------------------
	.section	.nv.compat,"",@"SHT_CUDA_COMPAT_INFO"
	.align	4
        /*0000*/ 	.byte	0x02, 0x09, 0x01, 0x00, 0x02, 0x02, 0x02, 0x00, 0x02, 0x05, 0x05, 0x00, 0x03, 0x07, 0x01, 0x01
        /*0010*/ 	.byte	0x02, 0x03, 0x01, 0x00, 0x02, 0x06, 0x01, 0x00, 0x04, 0x0b, 0x08, 0x00, 0x09, 0x00, 0x00, 0x00
        /*0020*/ 	.byte	0x00, 0x00, 0x00, 0x00


//--------------------- .nv.info._ZN7cutlass13device_kernelINS_4gemm6kernel13GemmUniversalIN4cute5tupleIJiiiiEEENS1_10collective13CollectiveMmaINS1_35MainloopSm100TmaUmmaWarpSpecializedILi17ELi2ELi4ENS5_IJNS4_1CILi4EEESB_NSA_ILi1EEEEEEEENS5_IJNSA_ILi128EEENSA_ILi64EEESG_EEENS_6half_tENS5_IJlSC_lEEESI_SJ_NS4_8TiledMMAINS4_8MMA_AtomIJNS4_26SM100_MMA_F16BF16_2x1SM_SSISI_SI_fLi128ELi64ELNS4_4UMMA5MajorE0ELSO_0ELNSN_7ScaleInE0ELSP_0EEEEEENS4_6LayoutINS5_IJSC_SC_SC_EEENS5_IJNSA_ILi0EEESU_SU_EEEEENS5_IJNS4_10UnderscoreESX_SX_EEEEENS4_28SM100_TMA_2SM_LOAD_MULTICASTENS4_14ComposedLayoutINS4_7SwizzleILi3ELi4ELi3EEENS4_18smem_ptr_flag_bitsILi16EEENSS_INS5_IJNSA_ILi8EEESG_EEENS5_IJSG_SC_EEEEEEEvNS4_8identityES10_S1A_vS1B_EENS_8epilogue10collective18CollectiveEpilogueINS1D_23Sm100TmaWarpSpecializedILi3ELi2ELi16ELb1ELb0EEEJNS5_IJSG_SG_SG_EEENS5_IJNSS_ISG_SC_EENSS_INS5_IJNSA_ILi16EEENSA_ILi2EEEEEENS5_IJSC_NSA_ILi32EEEEEEEEEEESI_SJ_SI_SJ_NS1D_6fusion15FusionCallbacksIS1H_NS1R_17LinearCombinationISI_fSI_fLNS_15FloatRoundStyleE2EEES1I_S1Q_JEEENS4_5SM1004TMEM4LOAD26SM100_TMEM_LOAD_32dp32b16xENS4_13SM90_TMA_LOADENS11_INS12_ILi1ELi4ELi3EEES15_NSS_INS5_IJS16_S1K_EEENS5_IJS1K_SC_EEEEEEENS4_39AutoVectorizingCopyWithAssumedAlignmentILi128EEENS4_14SM90_TMA_STOREES26_S28_S28_EEEvvEEEEvNT_6ParamsE --------------------------
	.section	.nv.info._ZN7cutlass13device_kernelINS_4gemm6kernel13GemmUniversalIN4cute5tupleIJiiiiEEENS1_10collective13CollectiveMmaINS1_35MainloopSm100TmaUmmaWarpSpecializedILi17ELi2ELi4ENS5_IJNS4_1CILi4EEESB_NSA_ILi1EEEEEEEENS5_IJNSA_ILi128EEENSA_ILi64EEESG_EEENS_6half_tENS5_IJlSC_lEEESI_SJ_NS4_8TiledMMAINS4_8MMA_AtomIJNS4_26SM100_MMA_F16BF16_2x1SM_SSISI_SI_fLi128ELi64ELNS4_4UMMA5MajorE0ELSO_0ELNSN_7ScaleInE0ELSP_0EEEEEENS4_6LayoutINS5_IJSC_SC_SC_EEENS5_IJNSA_ILi0EEESU_SU_EEEEENS5_IJNS4_10UnderscoreESX_SX_EEEEENS4_28SM100_TMA_2SM_LOAD_MULTICASTENS4_14ComposedLayoutINS4_7SwizzleILi3ELi4ELi3EEENS4_18smem_ptr_flag_bitsILi16EEENSS_INS5_IJNSA_ILi8EEESG_EEENS5_IJSG_SC_EEEEEEEvNS4_8identityES10_S1A_vS1B_EENS_8epilogue10collective18CollectiveEpilogueINS1D_23Sm100TmaWarpSpecializedILi3ELi2ELi16ELb1ELb0EEEJNS5_IJSG_SG_SG_EEENS5_IJNSS_ISG_SC_EENSS_INS5_IJNSA_ILi16EEENSA_ILi2EEEEEENS5_IJSC_NSA_ILi32EEEEEEEEEEESI_SJ_SI_SJ_NS1D_6fusion15FusionCallbacksIS1H_NS1R_17LinearCombinationISI_fSI_fLNS_15FloatRoundStyleE2EEES1I_S1Q_JEEENS4_5SM1004TMEM4LOAD26SM100_TMEM_LOAD_32dp32b16xENS4_13SM90_TMA_LOADENS11_INS12_ILi1ELi4ELi3EEES15_NSS_INS5_IJS16_S1K_EEENS5_IJS1K_SC_EEEEEEENS4_39AutoVectorizingCopyWithAssumedAlignmentILi128EEENS4_14SM90_TMA_STOREES26_S28_S28_EEEvvEEEEvNT_6ParamsE,"",@"SHT_CUDA_INFO"
	.sectionflags	@""
	.align	4


	//----- nvinfo : EIATTR_CUDA_API_VERSION
	.align		4
        /*0000*/ 	.byte	0x04, 0x37
        /*0002*/ 	.short	(.L_31 - .L_30)
.L_30:
        /*0004*/ 	.word	0x00000082


	//----- nvinfo : EIATTR_KPARAM_INFO
	.align		4
.L_31:
        /*0008*/ 	.byte	0x04, 0x17
        /*000a*/ 	.short	(.L_33 - .L_32)
.L_32:
        /*000c*/ 	.word	0x00000000
        /*0010*/ 	.short	0x0000
        /*0012*/ 	.short	0x0000
        /*0014*/ 	.byte	0x00, 0xf0, 0x01, 0x20


	//----- nvinfo : EIATTR_AT_ENTRY_FRAGMENTS
	.align		4
.L_33:
        /*0018*/ 	.byte	0x04, 0x4f
        /*001a*/ 	.short	(.L_35 - .L_34)


	//   ....[0]....
.L_34:
        /*001c*/ 	.word	0x00000007


	//----- nvinfo : EIATTR_RESERVED_SMEM_USED
	.align		4
.L_35:
        /*0020*/ 	.byte	0x01, 0x41
	.zero		2


	//----- nvinfo : EIATTR_SPARSE_MMA_MASK
	.align		4
        /*0024*/ 	.byte	0x03, 0x50
        /*0026*/ 	.short	0x0000


	//----- nvinfo : EIATTR_TCGEN05_2CTA_USED
	.align		4
        /*0028*/ 	.byte	0x01, 0x52
	.zero		2


	//----- nvinfo : EIATTR_MAXREG_COUNT
	.align		4
        /*002c*/ 	.byte	0x03, 0x1b
        /*002e*/ 	.short	0x00ff


	//----- nvinfo : EIATTR_NUM_BARRIERS
	.align		4
        /*0030*/ 	.byte	0x02, 0x4c
        /*0032*/ 	.byte	0x07
	.zero		1


	//----- nvinfo : EIATTR_EXTERNS
	.align		4
        /*0034*/ 	.byte	0x04, 0x0f
        /*0036*/ 	.short	(.L_37 - .L_36)


	//   ....[0]....
	.align		4
.L_36:
        /*0038*/ 	.word	index@(__assertfail)


	//----- nvinfo : EIATTR_MERCURY_ISA_VERSION
	.align		4
.L_37:
        /*003c*/ 	.byte	0x03, 0x5f
        /*003e*/ 	.short	0x0101


	//----- nvinfo : EIATTR_INT_WARP_WIDE_INSTR_OFFSETS
	.align		4
        /*0040*/ 	.byte	0x04, 0x31
        /*0042*/ 	.short	(.L_39 - .L_38)


	//   ....[0]....
.L_38:
        /*0044*/ 	.word	0x00000f80


	//   ....[1]....
        /*0048*/ 	.word	0x00001040


	//   ....[2]....
        /*004c*/ 	.word	0x00004fb0


	//   ....[3]....
        /*0050*/ 	.word	0x00004fe0


	//   ....[4]....
        /*0054*/ 	.word	0x00005000


	//   ....[5]....
        /*0058*/ 	.word	0x00005bc0


	//   ....[6]....
        /*005c*/ 	.word	0x00005c80


	//   ....[7]....
        /*0060*/ 	.word	0x00005cf0


	//   ....[8]....
        /*0064*/ 	.word	0x00005e20


	//   ....[9]....
        /*0068*/ 	.word	0x00005f40


	//   ....[10]....
        /*006c*/ 	.word	0x00005f80


	//----- nvinfo : EIATTR_COOP_GROUP_MASK_REGIDS
	.align		4
.L_39:
        /*0070*/ 	.byte	0x04, 0x29
        /*0072*/ 	.short	(.L_41 - .L_40)


	//   ....[0]....
.L_40:
        /*0074*/ 	.word	0xffffffff


	//   ....[1]....
        /*0078*/ 	.word	0xffffffff


	//   ....[2]....
        /*007c*/ 	.word	0xffffffff


	//   ....[3]....
        /*0080*/ 	.word	0xffffffff


	//   ....[4]....
        /*0084*/ 	.word	0xffffffff


	//   ....[5]....
        /*0088*/ 	.word	0xffffffff


	//   ....[6]....
        /*008c*/ 	.word	0xffffffff


	//   ....[7]....
        /*0090*/ 	.word	0xffffffff


	//   ....[8]....
        /*0094*/ 	.word	0xffffffff


	//   ....[9]....
        /*0098*/ 	.word	0xffffffff


	//   ....[10]....
        /*009c*/ 	.word	0xffffffff


	//   ....[11]....
        /*00a0*/ 	.word	0xffffffff


	//   ....[12]....
        /*00a4*/ 	.word	0xffffffff


	//   ....[13]....
        /*00a8*/ 	.word	0xffffffff


	//----- nvinfo : EIATTR_COOP_GROUP_INSTR_OFFSETS
	.align		4
.L_41:
        /*00ac*/ 	.byte	0x04, 0x28
        /*00ae*/ 	.short	(.L_43 - .L_42)


	//   ....[0]....
.L_42:
        /*00b0*/ 	.word	0x000000b0


	//   ....[1]....
        /*00b4*/ 	.word	0x00000510


	//   ....[2]....
        /*00b8*/ 	.word	0x000008b0


	//   ....[3]....
        /*00bc*/ 	.word	0x00000a30


	//   ....[4]....
        /*00c0*/ 	.word	0x00000b30


	//   ....[5]....
        /*00c4*/ 	.word	0x00000ca0


	//   ....[6]....
        /*00c8*/ 	.word	0x00000e40


	//   ....[7]....
        /*00cc*/ 	.word	0x000010a0


	//   ....[8]....
        /*00d0*/ 	.word	0x00002750


	//   ....[9]....
        /*00d4*/ 	.word	0x00003d90


	//   ....[10]....
        /*00d8*/ 	.word	0x00004260


	//   ....[11]....
        /*00dc*/ 	.word	0x00004290


	//   ....[12]....
        /*00e0*/ 	.word	0x00004eb0


	//   ....[13]....
        /*00e4*/ 	.word	0x000050c0


	//----- nvinfo : EIATTR_VRC_CTA_INIT_COUNT
	.align		4
.L_43:
        /*00e8*/ 	.byte	0x02, 0x4a
        /*00ea*/ 	.byte	0x80
	.zero		1


	//----- nvinfo : EIATTR_SYSCALL_OFFSETS
	.align		4
        /*00ec*/ 	.byte	0x04, 0x46
        /*00ee*/ 	.short	(.L_45 - .L_44)


	//   ....[0]....
.L_44:
        /*00f0*/ 	.word	0x00006c40


	//   ....[1]....
        /*00f4*/ 	.word	0x00006d30


	//   ....[2]....
        /*00f8*/ 	.word	0x000074e0


	//   ....[3]....
        /*00fc*/ 	.word	0x00007e70


	//----- nvinfo : EIATTR_MBARRIER_INSTR_OFFSETS
	.align		4
.L_45:
        /*0100*/ 	.byte	0x04, 0x39
        /*0102*/ 	.short	(.L_47 - .L_46)


	//   ....[0]....
.L_46:
        /*0104*/ 	.word	0x00000670
        /*0108*/ 	.word	0x000000ff
        /*010c*/ 	.word	0x00000000
        /*0110*/ 	.short	0x0100
        /*0112*/ 	.byte	0x04
	.zero		1


	//   ....[1]....
        /*0114*/ 	.word	0x00000680
        /*0118*/ 	.word	0x000000ff
        /*011c*/ 	.word	0x00000088
        /*0120*/ 	.short	0x0100
        /*0122*/ 	.byte	0x04
	.zero		1


	//   ....[2]....
        /*0124*/ 	.word	0x00000690
        /*0128*/ 	.word	0x000000ff
        /*012c*/ 	.word	0x00000008
        /*0130*/ 	.short	0x0100
        /*0132*/ 	.byte	0x04
	.zero		1


	//   ....[3]....
        /*0134*/ 	.word	0x000006a0
        /*0138*/ 	.word	0x000000ff
        /*013c*/ 	.word	0x00000090
        /*0140*/ 	.short	0x0100
        /*0142*/ 	.byte	0x04
	.zero		1


	//   ....[4]....
        /*0144*/ 	.word	0x000006b0
        /*0148*/ 	.word	0x000000ff
        /*014c*/ 	.word	0x00000010
        /*0150*/ 	.short	0x0100
        /*0152*/ 	.byte	0x04
	.zero		1


	//   ....[5]....
        /*0154*/ 	.word	0x000006c0
        /*0158*/ 	.word	0x000000ff
        /*015c*/ 	.word	0x00000098
        /*0160*/ 	.short	0x0100
        /*0162*/ 	.byte	0x04
	.zero		1


	//   ....[6]....
        /*0164*/ 	.word	0x000006d0
        /*0168*/ 	.word	0x000000ff
        /*016c*/ 	.word	0x00000018
        /*0170*/ 	.short	0x0100
        /*0172*/ 	.byte	0x04
	.zero		1


	//   ....[7]....
        /*0174*/ 	.word	0x000006e0
        /*0178*/ 	.word	0x000000ff
        /*017c*/ 	.word	0x000000a0
        /*0180*/ 	.short	0x0100
        /*0182*/ 	.byte	0x04
	.zero		1


	//   ....[8]....
        /*0184*/ 	.word	0x000006f0
        /*0188*/ 	.word	0x000000ff
        /*018c*/ 	.word	0x00000020
        /*0190*/ 	.short	0x0100
        /*0192*/ 	.byte	0x04
	.zero		1


	//   ....[9]....
        /*0194*/ 	.word	0x00000700
        /*0198*/ 	.word	0x000000ff
        /*019c*/ 	.word	0x000000a8
        /*01a0*/ 	.short	0x0100
        /*01a2*/ 	.byte	0x04
	.zero		1


	//   ....[10]....
        /*01a4*/ 	.word	0x00000710
        /*01a8*/ 	.word	0x000000ff
        /*01ac*/ 	.word	0x00000028
        /*01b0*/ 	.short	0x0100
        /*01b2*/ 	.byte	0x04
	.zero		1


	//   ....[11]....
        /*01b4*/ 	.word	0x00000720
        /*01b8*/ 	.word	0x000000ff
        /*01bc*/ 	.word	0x000000b0
        /*01c0*/ 	.short	0x0100
        /*01c2*/ 	.byte	0x04
	.zero		1


	//   ....[12]....
        /*01c4*/ 	.word	0x00000730
        /*01c8*/ 	.word	0x000000ff
        /*01cc*/ 	.word	0x00000030
        /*01d0*/ 	.short	0x0100
        /*01d2*/ 	.byte	0x04
	.zero		1


	//   ....[13]....
        /*01d4*/ 	.word	0x00000740
        /*01d8*/ 	.word	0x000000ff
        /*01dc*/ 	.word	0x000000b8
        /*01e0*/ 	.short	0x0100
        /*01e2*/ 	.byte	0x04
	.zero		1


	//   ....[14]....
        /*01e4*/ 	.word	0x00000750
        /*01e8*/ 	.word	0x000000ff
        /*01ec*/ 	.word	0x00000038
        /*01f0*/ 	.short	0x0100
        /*01f2*/ 	.byte	0x04
	.zero		1


	//   ....[15]....
        /*01f4*/ 	.word	0x00000760
        /*01f8*/ 	.word	0x000000ff
        /*01fc*/ 	.word	0x000000c0
        /*0200*/ 	.short	0x0100
        /*0202*/ 	.byte	0x04
	.zero		1


	//   ....[16]....
        /*0204*/ 	.word	0x00000770
        /*0208*/ 	.word	0x000000ff
        /*020c*/ 	.word	0x00000040
        /*0210*/ 	.short	0x0100
        /*0212*/ 	.byte	0x04
	.zero		1


	//   ....[17]....
        /*0214*/ 	.word	0x00000780
        /*0218*/ 	.word	0x000000ff
        /*021c*/ 	.word	0x000000c8
        /*0220*/ 	.short	0x0100
        /*0222*/ 	.byte	0x04
	.zero		1


	//   ....[18]....
        /*0224*/ 	.word	0x00000790
        /*0228*/ 	.word	0x000000ff
        /*022c*/ 	.word	0x00000048
        /*0230*/ 	.short	0x0100
        /*0232*/ 	.byte	0x04
	.zero		1


	//   ....[19]....
        /*0234*/ 	.word	0x000007a0
        /*0238*/ 	.word	0x000000ff
        /*023c*/ 	.word	0x000000d0
        /*0240*/ 	.short	0x0100
        /*0242*/ 	.byte	0x04
	.zero		1


	//   ....[20]....
        /*0244*/ 	.word	0x000007b0
        /*0248*/ 	.word	0x000000ff
        /*024c*/ 	.word	0x00000050
        /*0250*/ 	.short	0x0100
        /*0252*/ 	.byte	0x04
	.zero		1


	//   ....[21]....
        /*0254*/ 	.word	0x000007c0
        /*0258*/ 	.word	0x000000ff
        /*025c*/ 	.word	0x000000d8
        /*0260*/ 	.short	0x0100
        /*0262*/ 	.byte	0x04
	.zero		1


	//   ....[22]....
        /*0264*/ 	.word	0x000007d0
        /*0268*/ 	.word	0x000000ff
        /*026c*/ 	.word	0x00000058
        /*0270*/ 	.short	0x0100
        /*0272*/ 	.byte	0x04
	.zero		1


	//   ....[23]....
        /*0274*/ 	.word	0x000007e0
        /*0278*/ 	.word	0x000000ff
        /*027c*/ 	.word	0x000000e0
        /*0280*/ 	.short	0x0100
        /*0282*/ 	.byte	0x04
	.zero		1


	//   ....[24]....
        /*0284*/ 	.word	0x000007f0
        /*0288*/ 	.word	0x000000ff
        /*028c*/ 	.word	0x00000060
        /*0290*/ 	.short	0x0100
        /*0292*/ 	.byte	0x04
	.zero		1


	//   ....[25]....
        /*0294*/ 	.word	0x00000800
        /*0298*/ 	.word	0x000000ff
        /*029c*/ 	.word	0x000000e8
        /*02a0*/ 	.short	0x0100
        /*02a2*/ 	.byte	0x04
	.zero		1


	//   ....[26]....
        /*02a4*/ 	.word	0x00000810
        /*02a8*/ 	.word	0x000000ff
        /*02ac*/ 	.word	0x00000068
        /*02b0*/ 	.short	0x0100
        /*02b2*/ 	.byte	0x04
	.zero		1


	//   ....[27]....
        /*02b4*/ 	.word	0x00000820
        /*02b8*/ 	.word	0x000000ff
        /*02bc*/ 	.word	0x000000f0
        /*02c0*/ 	.short	0x0100
        /*02c2*/ 	.byte	0x04
	.zero		1


	//   ....[28]....
        /*02c4*/ 	.word	0x00000830
        /*02c8*/ 	.word	0x000000ff
        /*02cc*/ 	.word	0x00000070
        /*02d0*/ 	.short	0x0100
        /*02d2*/ 	.byte	0x04
	.zero		1


	//   ....[29]....
        /*02d4*/ 	.word	0x00000840
        /*02d8*/ 	.word	0x000000ff
        /*02dc*/ 	.word	0x000000f8
        /*02e0*/ 	.short	0x0100
        /*02e2*/ 	.byte	0x04
	.zero		1


	//   ....[30]....
        /*02e4*/ 	.word	0x00000850
        /*02e8*/ 	.word	0x000000ff
        /*02ec*/ 	.word	0x00000078
        /*02f0*/ 	.short	0x0100
        /*02f2*/ 	.byte	0x04
	.zero		1


	//   ....[31]....
        /*02f4*/ 	.word	0x00000860
        /*02f8*/ 	.word	0x000000ff
        /*02fc*/ 	.word	0x00000100
        /*0300*/ 	.short	0x0100
        /*0302*/ 	.byte	0x04
	.zero		1


	//   ....[32]....
        /*0304*/ 	.word	0x00000870
        /*0308*/ 	.word	0x000000ff
        /*030c*/ 	.word	0x00000080
        /*0310*/ 	.short	0x0100
        /*0312*/ 	.byte	0x04
	.zero		1


	//   ....[33]....
        /*0314*/ 	.word	0x00000880
        /*0318*/ 	.word	0x000000ff
        /*031c*/ 	.word	0x00000108
        /*0320*/ 	.short	0x0100
        /*0322*/ 	.byte	0x04
	.zero		1


	//   ....[34]....
        /*0324*/ 	.word	0x000009c0
        /*0328*/ 	.word	0x000000ff
        /*032c*/ 	.word	0x00000110
        /*0330*/ 	.short	0x0100
        /*0332*/ 	.byte	0x04
	.zero		1


	//   ....[35]....
        /*0334*/ 	.word	0x000009d0
        /*0338*/ 	.word	0x000000ff
        /*033c*/ 	.word	0x00000128
        /*0340*/ 	.short	0x0100
        /*0342*/ 	.byte	0x04
	.zero		1


	//   ....[36]....
        /*0344*/ 	.word	0x000009e0
        /*0348*/ 	.word	0x000000ff
        /*034c*/ 	.word	0x00000118
        /*0350*/ 	.short	0x0100
        /*0352*/ 	.byte	0x04
	.zero		1


	//   ....[37]....
        /*0354*/ 	.word	0x000009f0
        /*0358*/ 	.word	0x000000ff
        /*035c*/ 	.word	0x00000130
        /*0360*/ 	.short	0x0100
        /*0362*/ 	.byte	0x04
	.zero		1


	//   ....[38]....
        /*0364*/ 	.word	0x00000a00
        /*0368*/ 	.word	0x000000ff
        /*036c*/ 	.word	0x00000120
        /*0370*/ 	.short	0x0100
        /*0372*/ 	.byte	0x04
	.zero		1


	//   ....[39]....
        /*0374*/ 	.word	0x00000a10
        /*0378*/ 	.word	0x000000ff
        /*037c*/ 	.word	0x00000138
        /*0380*/ 	.short	0x0100
        /*0382*/ 	.byte	0x04
	.zero		1


	//   ....[40]....
        /*0384*/ 	.word	0x00000b00
        /*0388*/ 	.word	0x000000ff
        /*038c*/ 	.word	0x00000140
        /*0390*/ 	.short	0x0100
        /*0392*/ 	.byte	0x06
	.zero		1


	//   ....[41]....
        /*0394*/ 	.word	0x00000b10
        /*0398*/ 	.word	0x000000ff
        /*039c*/ 	.word	0x00000148
        /*03a0*/ 	.short	0x0100
        /*03a2*/ 	.byte	0x06
	.zero		1


	//   ....[42]....
        /*03a4*/ 	.word	0x00000c50
        /*03a8*/ 	.word	0x000000ff
        /*03ac*/ 	.word	0x00000150
        /*03b0*/ 	.short	0x0100
        /*03b2*/ 	.byte	0x06
	.zero		1


	//   ....[43]....
        /*03b4*/ 	.word	0x00000c60
        /*03b8*/ 	.word	0x000000ff
        /*03bc*/ 	.word	0x00000160
        /*03c0*/ 	.short	0x0100
        /*03c2*/ 	.byte	0x06
	.zero		1


	//   ....[44]....
        /*03c4*/ 	.word	0x00000c70
        /*03c8*/ 	.word	0x000000ff
        /*03cc*/ 	.word	0x00000158
        /*03d0*/ 	.short	0x0100
        /*03d2*/ 	.byte	0x06
	.zero		1


	//   ....[45]....
        /*03d4*/ 	.word	0x00000c80
        /*03d8*/ 	.word	0x000000ff
        /*03dc*/ 	.word	0x00000168
        /*03e0*/ 	.short	0x0100
        /*03e2*/ 	.byte	0x06
	.zero		1


	//   ....[46]....
        /*03e4*/ 	.word	0x00000db0
        /*03e8*/ 	.word	0x000000ff
        /*03ec*/ 	.word	0x00000170
        /*03f0*/ 	.short	0x0100
        /*03f2*/ 	.byte	0x04
	.zero		1


	//   ....[47]....
        /*03f4*/ 	.word	0x00000dc0
        /*03f8*/ 	.word	0x000000ff
        /*03fc*/ 	.word	0x00000190
        /*0400*/ 	.short	0x0100
        /*0402*/ 	.byte	0x04
	.zero		1


	//   ....[48]....
        /*0404*/ 	.word	0x00000dd0
        /*0408*/ 	.word	0x000000ff
        /*040c*/ 	.word	0x00000178
        /*0410*/ 	.short	0x0100
        /*0412*/ 	.byte	0x04
	.zero		1


	//   ....[49]....
        /*0414*/ 	.word	0x00000de0
        /*0418*/ 	.word	0x000000ff
        /*041c*/ 	.word	0x00000198
        /*0420*/ 	.short	0x0100
        /*0422*/ 	.byte	0x04
	.zero		1


	//   ....[50]....
        /*0424*/ 	.word	0x00000df0
        /*0428*/ 	.word	0x000000ff
        /*042c*/ 	.word	0x00000180
        /*0430*/ 	.short	0x0100
        /*0432*/ 	.byte	0x04
	.zero		1


	//   ....[51]....
        /*0434*/ 	.word	0x00000e00
        /*0438*/ 	.word	0x000000ff
        /*043c*/ 	.word	0x000001a0
        /*0440*/ 	.short	0x0100
        /*0442*/ 	.byte	0x04
	.zero		1


	//   ....[52]....
        /*0444*/ 	.word	0x00000e10
        /*0448*/ 	.word	0x000000ff
        /*044c*/ 	.word	0x00000188
        /*0450*/ 	.short	0x0100
        /*0452*/ 	.byte	0x04
	.zero		1


	//   ....[53]....
        /*0454*/ 	.word	0x00000e20
        /*0458*/ 	.word	0x000000ff
        /*045c*/ 	.word	0x000001a8
        /*0460*/ 	.short	0x0100
        /*0462*/ 	.byte	0x04
	.zero		1


	//   ....[54]....
        /*0464*/ 	.word	0x00000f20
        /*0468*/ 	.word	0x000000ff
        /*046c*/ 	.word	0x000001b0
        /*0470*/ 	.short	0x0100
        /*0472*/ 	.byte	0x04
	.zero		1


	//   ....[55]....
        /*0474*/ 	.word	0x00000f30
        /*0478*/ 	.word	0x000000ff
        /*047c*/ 	.word	0x000001c0
        /*0480*/ 	.short	0x0100
        /*0482*/ 	.byte	0x04
	.zero		1


	//   ....[56]....
        /*0484*/ 	.word	0x00000f40
        /*0488*/ 	.word	0x000000ff
        /*048c*/ 	.word	0x000001b8
        /*0490*/ 	.short	0x0100
        /*0492*/ 	.byte	0x04
	.zero		1


	//   ....[57]....
        /*0494*/ 	.word	0x00000f50
        /*0498*/ 	.word	0x000000ff
        /*049c*/ 	.word	0x000001c8
        /*04a0*/ 	.short	0x0100
        /*04a2*/ 	.byte	0x04
	.zero		1


	//   ....[58]....
        /*04a4*/ 	.word	0x00001060
        /*04a8*/ 	.word	0x000000ff
        /*04ac*/ 	.word	0x000001d0
        /*04b0*/ 	.short	0x0100
        /*04b2*/ 	.byte	0x06
	.zero		1


	//   ....[59]....
        /*04b4*/ 	.word	0x00001f70
        /*04b8*/ 	.word	0x00000000
        /*04bc*/ 	.word	0x000001c0
        /*04c0*/ 	.short	0x010a
        /*04c2*/ 	.byte	0xff
	.zero		1


	//   ....[60]....
        /*04c4*/ 	.word	0x00001fa0
        /*04c8*/ 	.word	0x00000000
        /*04cc*/ 	.word	0x000001b0
        /*04d0*/ 	.short	0x0101
        /*04d2*/ 	.byte	0xff
	.zero		1


	//   ....[61]....
        /*04d4*/ 	.word	0x00002040
        /*04d8*/ 	.word	0x000000ff
        /*04dc*/ 	.word	0x00000088
        /*04e0*/ 	.short	0x010a
        /*04e2*/ 	.byte	0x04
	.zero		1


	//   ....[62]....
        /*04e4*/ 	.word	0x00002110
        /*04e8*/ 	.word	0x000000ff
        /*04ec*/ 	.word	0x00000088
        /*04f0*/ 	.short	0x010a
        /*04f2*/ 	.byte	0x21
	.zero		1


	//   ....[63]....
        /*04f4*/ 	.word	0x000022c0
        /*04f8*/ 	.word	0x000000ff
        /*04fc*/ 	.word	0x00000088
        /*0500*/ 	.short	0x010a
        /*0502*/ 	.byte	0x05
	.zero		1


	//   ....[64]....
        /*0504*/ 	.word	0x00002400
        /*0508*/ 	.word	0x000000ff
        /*050c*/ 	.word	0x00000148
        /*0510*/ 	.short	0x0101
        /*0512*/ 	.byte	0x15
	.zero		1


	//   ....[65]....
        /*0514*/ 	.word	0x00002420
        /*0518*/ 	.word	0x000000ff
        /*051c*/ 	.word	0x00000088
        /*0520*/ 	.short	0x010a
        /*0522*/ 	.byte	0x04
	.zero		1


	//   ....[66]....
        /*0524*/ 	.word	0x000024a0
        /*0528*/ 	.word	0x000000ff
        /*052c*/ 	.word	0x00000088
        /*0530*/ 	.short	0x010a
        /*0532*/ 	.byte	0x11
	.zero		1


	//   ....[67]....
        /*0534*/ 	.word	0x00002630
        /*0538*/ 	.word	0x000000ff
        /*053c*/ 	.word	0x00000088
        /*0540*/ 	.short	0x010a
        /*0542*/ 	.byte	0x05
	.zero		1


	//   ....[68]....
        /*0544*/ 	.word	0x00002780
        /*0548*/ 	.word	0x00000003
        /*054c*/ 	.word	0x00000150
        /*0550*/ 	.short	0x010a
        /*0552*/ 	.byte	0xff
	.zero		1


	//   ....[69]....
        /*0554*/ 	.word	0x000028d0
        /*0558*/ 	.word	0x00000000
        /*055c*/ 	.word	0x00000000
        /*0560*/ 	.short	0x0101
        /*0562*/ 	.byte	0xff
	.zero		1


	//   ....[70]....
        /*0564*/ 	.word	0x00002e90
        /*0568*/ 	.word	0x000000ff
        /*056c*/ 	.word	0x00000000
        /*0570*/ 	.short	0x010a
        /*0572*/ 	.byte	0x04
	.zero		1


	//   ....[71]....
        /*0574*/ 	.word	0x00002f20
        /*0578*/ 	.word	0x000000ff
        /*057c*/ 	.word	0x00000000
        /*0580*/ 	.short	0x010a
        /*0582*/ 	.byte	0x05
	.zero		1


	//   ....[72]....
        /*0584*/ 	.word	0x00002fb0
        /*0588*/ 	.word	0x000000ff
        /*058c*/ 	.word	0x00000000
        /*0590*/ 	.short	0x010a
        /*0592*/ 	.byte	0x05
	.zero		1


	//   ....[73]....
        /*0594*/ 	.word	0x00003040
        /*0598*/ 	.word	0x000000ff
        /*059c*/ 	.word	0x00000000
        /*05a0*/ 	.short	0x010a
        /*05a2*/ 	.byte	0x05
	.zero		1


	//   ....[74]....
        /*05a4*/ 	.word	0x000030d0
        /*05a8*/ 	.word	0x000000ff
        /*05ac*/ 	.word	0x00000000
        /*05b0*/ 	.short	0x010a
        /*05b2*/ 	.byte	0x05
	.zero		1


	//   ....[75]....
        /*05b4*/ 	.word	0x00003160
        /*05b8*/ 	.word	0x000000ff
        /*05bc*/ 	.word	0x00000000
        /*05c0*/ 	.short	0x010a
        /*05c2*/ 	.byte	0x05
	.zero		1


	//   ....[76]....
        /*05c4*/ 	.word	0x000031f0
        /*05c8*/ 	.word	0x000000ff
        /*05cc*/ 	.word	0x00000000
        /*05d0*/ 	.short	0x010a
        /*05d2*/ 	.byte	0x05
	.zero		1


	//   ....[77]....
        /*05d4*/ 	.word	0x00003280
        /*05d8*/ 	.word	0x000000ff
        /*05dc*/ 	.word	0x00000000
        /*05e0*/ 	.short	0x010a
        /*05e2*/ 	.byte	0x05
	.zero		1


	//   ....[78]....
        /*05e4*/ 	.word	0x00003310
        /*05e8*/ 	.word	0x000000ff
        /*05ec*/ 	.word	0x00000000
        /*05f0*/ 	.short	0x010a
        /*05f2*/ 	.byte	0x05
	.zero		1


	//   ....[79]....
        /*05f4*/ 	.word	0x000033a0
        /*05f8*/ 	.word	0x000000ff
        /*05fc*/ 	.word	0x00000000
        /*0600*/ 	.short	0x010a
        /*0602*/ 	.byte	0x05
	.zero		1


	//   ....[80]....
        /*0604*/ 	.word	0x00003430
        /*0608*/ 	.word	0x000000ff
        /*060c*/ 	.word	0x00000000
        /*0610*/ 	.short	0x010a
        /*0612*/ 	.byte	0x05
	.zero		1


	//   ....[81]....
        /*0614*/ 	.word	0x000034c0
        /*0618*/ 	.word	0x000000ff
        /*061c*/ 	.word	0x00000000
        /*0620*/ 	.short	0x010a
        /*0622*/ 	.byte	0x05
	.zero		1


	//   ....[82]....
        /*0624*/ 	.word	0x00003550
        /*0628*/ 	.word	0x000000ff
        /*062c*/ 	.word	0x00000000
        /*0630*/ 	.short	0x010a
        /*0632*/ 	.byte	0x05
	.zero		1


	//   ....[83]....
        /*0634*/ 	.word	0x000035e0
        /*0638*/ 	.word	0x000000ff
        /*063c*/ 	.word	0x00000000
        /*0640*/ 	.short	0x010a
        /*0642*/ 	.byte	0x05
	.zero		1


	//   ....[84]....
        /*0644*/ 	.word	0x00003670
        /*0648*/ 	.word	0x000000ff
        /*064c*/ 	.word	0x00000000
        /*0650*/ 	.short	0x010a
        /*0652*/ 	.byte	0x05
	.zero		1


	//   ....[85]....
        /*0654*/ 	.word	0x00003700
        /*0658*/ 	.word	0x000000ff
        /*065c*/ 	.word	0x00000000
        /*0660*/ 	.short	0x010a
        /*0662*/ 	.byte	0x05
	.zero		1


	//   ....[86]....
        /*0664*/ 	.word	0x000037a0
        /*0668*/ 	.word	0x00000000
        /*066c*/ 	.word	0x00000000
        /*0670*/ 	.short	0x010a
        /*0672*/ 	.byte	0xff
	.zero		1


	//   ....[87]....
        /*0674*/ 	.word	0x000038e0
        /*0678*/ 	.word	0x00000002
        /*067c*/ 	.word	0x000001b0
        /*0680*/ 	.short	0x010a
        /*0682*/ 	.byte	0xff
	.zero		1


	//   ....[88]....
        /*0684*/ 	.word	0x00003950
        /*0688*/ 	.word	0x00000002
        /*068c*/ 	.word	0x00000000
        /*0690*/ 	.short	0x0101
        /*0692*/ 	.byte	0xff
	.zero		1


	//   ....[89]....
        /*0694*/ 	.word	0x00003970
        /*0698*/ 	.word	0x000000ff
        /*069c*/ 	.word	0x00000160
        /*06a0*/ 	.short	0x010a
        /*06a2*/ 	.byte	0x04
	.zero		1


	//   ....[90]....
        /*06a4*/ 	.word	0x00003a90
        /*06a8*/ 	.word	0x00000002
        /*06ac*/ 	.word	0x00000150
        /*06b0*/ 	.short	0x010a
        /*06b2*/ 	.byte	0xff
	.zero		1


	//   ....[91]....
        /*06b4*/ 	.word	0x00003b90
        /*06b8*/ 	.word	0x00000002
        /*06bc*/ 	.word	0x00000000
        /*06c0*/ 	.short	0x0101
        /*06c2*/ 	.byte	0xff
	.zero		1


	//   ....[92]....
        /*06c4*/ 	.word	0x00003c20
        /*06c8*/ 	.word	0x000000ff
        /*06cc*/ 	.word	0x00000160
        /*06d0*/ 	.short	0x0106
        /*06d2*/ 	.byte	0x04
	.zero		1


	//   ....[93]....
        /*06d4*/ 	.word	0x00003c40
        /*06d8*/ 	.word	0x000000ff
        /*06dc*/ 	.word	0x00000160
        /*06e0*/ 	.short	0x010a
        /*06e2*/ 	.byte	0x04
	.zero		1


	//   ....[94]....
        /*06e4*/ 	.word	0x00003cd0
        /*06e8*/ 	.word	0x000000ff
        /*06ec*/ 	.word	0x00000160
        /*06f0*/ 	.short	0x0106
        /*06f2*/ 	.byte	0x07
	.zero		1


	//   ....[95]....
        /*06f4*/ 	.word	0x00003d10
        /*06f8*/ 	.word	0x00000000
        /*06fc*/ 	.word	0x00000160
        /*0700*/ 	.short	0x010a
        /*0702*/ 	.byte	0xff
	.zero		1


	//   ....[96]....
        /*0704*/ 	.word	0x00003f60
        /*0708*/ 	.word	0x000000ff
        /*070c*/ 	.word	0x00000008
        /*0710*/ 	.short	0x010a
        /*0712*/ 	.byte	0x05
	.zero		1


	//   ....[97]....
        /*0714*/ 	.word	0x00003f80
        /*0718*/ 	.word	0x000000ff
        /*071c*/ 	.word	0x00000008
        /*0720*/ 	.short	0x010a
        /*0722*/ 	.byte	0x05
	.zero		1


	//   ....[98]....
        /*0724*/ 	.word	0x00004110
        /*0728*/ 	.word	0x000000ff
        /*072c*/ 	.word	0x00000008
        /*0730*/ 	.short	0x010a
        /*0732*/ 	.byte	0x05
	.zero		1


	//   ....[99]....
        /*0734*/ 	.word	0x00004130
        /*0738*/ 	.word	0x000000ff
        /*073c*/ 	.word	0x00000008
        /*0740*/ 	.short	0x010a
        /*0742*/ 	.byte	0x05
	.zero		1


	//   ....[100]....
        /*0744*/ 	.word	0x000041f0
        /*0748*/ 	.word	0x000000ff
        /*074c*/ 	.word	0x00000000
        /*0750*/ 	.short	0x0101
        /*0752*/ 	.byte	0x04
	.zero		1


	//   ....[101]....
        /*0754*/ 	.word	0x00004530
        /*0758*/ 	.word	0x00000000
        /*075c*/ 	.word	0x00000150
        /*0760*/ 	.short	0x010a
        /*0762*/ 	.byte	0xff
	.zero		1


	//   ....[102]....
        /*0764*/ 	.word	0x000045f0
        /*0768*/ 	.word	0x00000000
        /*076c*/ 	.word	0x00000000
        /*0770*/ 	.short	0x0101
        /*0772*/ 	.byte	0xff
	.zero		1


	//   ....[103]....
        /*0774*/ 	.word	0x000046b0
        /*0778*/ 	.word	0x000000ff
        /*077c*/ 	.word	0x00000000
        /*0780*/ 	.short	0x010a
        /*0782*/ 	.byte	0x04
	.zero		1


	//   ....[104]....
        /*0784*/ 	.word	0x000046c0
        /*0788*/ 	.word	0x000000ff
        /*078c*/ 	.word	0x00000190
        /*0790*/ 	.short	0x010a
        /*0792*/ 	.byte	0x1f
	.zero		1


	//   ....[105]....
        /*0794*/ 	.word	0x00004770
        /*0798*/ 	.word	0x000000ff
        /*079c*/ 	.word	0x00000000
        /*07a0*/ 	.short	0x010a
        /*07a2*/ 	.byte	0x05
	.zero		1


	//   ....[106]....
        /*07a4*/ 	.word	0x000048a0
        /*07a8*/ 	.word	0x000000ff
        /*07ac*/ 	.word	0x00000000
        /*07b0*/ 	.short	0x010a
        /*07b2*/ 	.byte	0x04
	.zero		1


	//   ....[107]....
        /*07b4*/ 	.word	0x00004ba0
        /*07b8*/ 	.word	0x000000ff
        /*07bc*/ 	.word	0x00000000
        /*07c0*/ 	.short	0x010a
        /*07c2*/ 	.byte	0x04
	.zero		1


	//   ....[108]....
        /*07c4*/ 	.word	0x00004c30
        /*07c8*/ 	.word	0x000000ff
        /*07cc*/ 	.word	0x00000000
        /*07d0*/ 	.short	0x010a
        /*07d2*/ 	.byte	0x05
	.zero		1


	//   ....[109]....
        /*07d4*/ 	.word	0x00004cc0
        /*07d8*/ 	.word	0x000000ff
        /*07dc*/ 	.word	0x00000000
        /*07e0*/ 	.short	0x010a
        /*07e2*/ 	.byte	0x05
	.zero		1


	//   ....[110]....
        /*07e4*/ 	.word	0x00004d60
        /*07e8*/ 	.word	0x00000000
        /*07ec*/ 	.word	0x00000000
        /*07f0*/ 	.short	0x010a
        /*07f2*/ 	.byte	0xff
	.zero		1


	//   ....[111]....
        /*07f4*/ 	.word	0x00004da0
        /*07f8*/ 	.word	0x00000000
        /*07fc*/ 	.word	0x00000000
        /*0800*/ 	.short	0x010a
        /*0802*/ 	.byte	0xff
	.zero		1


	//   ....[112]....
        /*0804*/ 	.word	0x00004e10
        /*0808*/ 	.word	0x000000ff
        /*080c*/ 	.word	0x00000000
        /*0810*/ 	.short	0x0101
        /*0812*/ 	.byte	0x04
	.zero		1


	//   ....[113]....
        /*0814*/ 	.word	0x00004e50
        /*0818*/ 	.word	0x000000ff
        /*081c*/ 	.word	0x000001d0
        /*0820*/ 	.short	0x010a
        /*0822*/ 	.byte	0x1a
	.zero		1


	//   ....[114]....
        /*0824*/ 	.word	0x00004ea0
        /*0828*/ 	.word	0x000000ff
        /*082c*/ 	.word	0x00000000
        /*0830*/ 	.short	0x0101
        /*0832*/ 	.byte	0x04
	.zero		1


	//   ....[115]....
        /*0834*/ 	.word	0x00005310
        /*0838*/ 	.word	0x0000000c
        /*083c*/ 	.word	0x00000150
        /*0840*/ 	.short	0x010a
        /*0842*/ 	.byte	0xff
	.zero		1


	//   ....[116]....
        /*0844*/ 	.word	0x00005480
        /*0848*/ 	.word	0x00000000
        /*084c*/ 	.word	0x00000000
        /*0850*/ 	.short	0x0101
        /*0852*/ 	.byte	0xff
	.zero		1


	//   ....[117]....
        /*0854*/ 	.word	0x00005900
        /*0858*/ 	.word	0x000000ff
        /*085c*/ 	.word	0x00000148
        /*0860*/ 	.short	0x010a
        /*0862*/ 	.byte	0x1d
	.zero		1


	//   ....[118]....
        /*0864*/ 	.word	0x00005ac0
        /*0868*/ 	.word	0x000000ff
        /*086c*/ 	.word	0x00000128
        /*0870*/ 	.short	0x010a
        /*0872*/ 	.byte	0x04
	.zero		1


	//   ....[119]....
        /*0874*/ 	.word	0x00005d10
        /*0878*/ 	.word	0x000000ff
        /*087c*/ 	.word	0x00000110
        /*0880*/ 	.short	0x010b
        /*0882*/ 	.byte	0x04
	.zero		1


	//   ....[120]....
        /*0884*/ 	.word	0x00005d20
        /*0888*/ 	.word	0x000000ff
        /*088c*/ 	.word	0x00000000
        /*0890*/ 	.short	0x0101
        /*0892*/ 	.byte	0x10
	.zero		1


	//   ....[121]....
        /*0894*/ 	.word	0x00005d30
        /*0898*/ 	.word	0x000000ff
        /*089c*/ 	.word	0x00000128
        /*08a0*/ 	.short	0x010a
        /*08a2*/ 	.byte	0x05
	.zero		1


	//   ....[122]....
        /*08a4*/ 	.word	0x00005fa0
        /*08a8*/ 	.word	0x000000ff
        /*08ac*/ 	.word	0x00000110
        /*08b0*/ 	.short	0x010b
        /*08b2*/ 	.byte	0x05
	.zero		1


	//   ....[123]....
        /*08b4*/ 	.word	0x00005fb0
        /*08b8*/ 	.word	0x000000ff
        /*08bc*/ 	.word	0x00000000
        /*08c0*/ 	.short	0x0101
        /*08c2*/ 	.byte	0x04
	.zero		1


	//   ....[124]....
        /*08c4*/ 	.word	0x00006060
        /*08c8*/ 	.word	0x000000ff
        /*08cc*/ 	.word	0x00000000
        /*08d0*/ 	.short	0x010a
        /*08d2*/ 	.byte	0x04
	.zero		1


	//   ....[125]....
        /*08d4*/ 	.word	0x000060f0
        /*08d8*/ 	.word	0x000000ff
        /*08dc*/ 	.word	0x00000000
        /*08e0*/ 	.short	0x010a
        /*08e2*/ 	.byte	0x05
	.zero		1


	//   ....[126]....
        /*08e4*/ 	.word	0x00006190
        /*08e8*/ 	.word	0x00000000
        /*08ec*/ 	.word	0x00000000
        /*08f0*/ 	.short	0x010a
        /*08f2*/ 	.byte	0xff
	.zero		1


	//   ....[127]....
        /*08f4*/ 	.word	0x000064d0
        /*08f8*/ 	.word	0x00000003
        /*08fc*/ 	.word	0x00000150
        /*0900*/ 	.short	0x010a
        /*0902*/ 	.byte	0xff
	.zero		1


	//   ....[128]....
        /*0904*/ 	.word	0x00006650
        /*0908*/ 	.word	0x00000000
        /*090c*/ 	.word	0x00000000
        /*0910*/ 	.short	0x0101
        /*0912*/ 	.byte	0xff
	.zero		1


	//   ....[129]....
        /*0914*/ 	.word	0x00007170
        /*0918*/ 	.word	0x00000000
        /*091c*/ 	.word	0x00000110
        /*0920*/ 	.short	0x010a
        /*0922*/ 	.byte	0xff
	.zero		1


	//   ....[130]....
        /*0924*/ 	.word	0x000071a0
        /*0928*/ 	.word	0x00000036
        /*092c*/ 	.word	0x00000170
        /*0930*/ 	.short	0x010a
        /*0932*/ 	.byte	0xff
	.zero		1


	//   ....[131]....
        /*0934*/ 	.word	0x000072b0
        /*0938*/ 	.word	0x00000000
        /*093c*/ 	.word	0x00000110
        /*0940*/ 	.short	0x010a
        /*0942*/ 	.byte	0xff
	.zero		1


	//   ....[132]....
        /*0944*/ 	.word	0x000073c0
        /*0948*/ 	.word	0x00000036
        /*094c*/ 	.word	0x00000170
        /*0950*/ 	.short	0x010a
        /*0952*/ 	.byte	0xff
	.zero		1


	//   ....[133]....
        /*0954*/ 	.word	0x00007be0
        /*0958*/ 	.word	0x00000000
        /*095c*/ 	.word	0x00000000
        /*0960*/ 	.short	0x0101
        /*0962*/ 	.byte	0xff
	.zero		1


	//   ....[134]....
        /*0964*/ 	.word	0x00007bf0
        /*0968*/ 	.word	0x00000003
        /*096c*/ 	.word	0x00000110
        /*0970*/ 	.short	0x010a
        /*0972*/ 	.byte	0xff
	.zero		1


	//   ....[135]....
        /*0974*/ 	.word	0x00007cb0
        /*0978*/ 	.word	0x00000003
        /*097c*/ 	.word	0x00000110
        /*0980*/ 	.short	0x010a
        /*0982*/ 	.byte	0xff
	.zero		1


	//   ....[136]....
        /*0984*/ 	.word	0x00007f60
        /*0988*/ 	.word	0x00000036
        /*098c*/ 	.word	0x00000000
        /*0990*/ 	.short	0x0101
        /*0992*/ 	.byte	0xff
	.zero		1


	//   ....[137]....
        /*0994*/ 	.word	0x000085e0
        /*0998*/ 	.word	0x00000000
        /*099c*/ 	.word	0x00000000
        /*09a0*/ 	.short	0x0101
        /*09a2*/ 	.byte	0xff
	.zero		1


	//   ....[138]....
        /*09a4*/ 	.word	0x000088b0
        /*09a8*/ 	.word	0x000000ff
        /*09ac*/ 	.word	0x00000000
        /*09b0*/ 	.short	0x0101
        /*09b2*/ 	.byte	0x06
	.zero		1


	//   ....[139]....
        /*09b4*/ 	.word	0x000088d0
        /*09b8*/ 	.word	0x00000000
        /*09bc*/ 	.word	0x000001c0
        /*09c0*/ 	.short	0x010a
        /*09c2*/ 	.byte	0xff
	.zero		1


	//   ....[140]....
        /*09c4*/ 	.word	0x00008930
        /*09c8*/ 	.word	0x00000000
        /*09cc*/ 	.word	0x00000088
        /*09d0*/ 	.short	0x010a
        /*09d2*/ 	.byte	0xff
	.zero		1


	//   ....[141]....
        /*09d4*/ 	.word	0x00008990
        /*09d8*/ 	.word	0x00000000
        /*09dc*/ 	.word	0x00000088
        /*09e0*/ 	.short	0x010a
        /*09e2*/ 	.byte	0xff
	.zero		1


	//   ....[142]....
        /*09e4*/ 	.word	0x000089e0
        /*09e8*/ 	.word	0x00000003
        /*09ec*/ 	.word	0x00000150
        /*09f0*/ 	.short	0x010a
        /*09f2*/ 	.byte	0xff
	.zero		1


	//   ....[143]....
        /*09f4*/ 	.word	0x00008a40
        /*09f8*/ 	.word	0x00000000
        /*09fc*/ 	.word	0x00000000
        /*0a00*/ 	.short	0x010a
        /*0a02*/ 	.byte	0xff
	.zero		1


	//   ....[144]....
        /*0a04*/ 	.word	0x00008aa0
        /*0a08*/ 	.word	0x00000000
        /*0a0c*/ 	.word	0x00000000
        /*0a10*/ 	.short	0x010a
        /*0a12*/ 	.byte	0xff
	.zero		1


	//   ....[145]....
        /*0a14*/ 	.word	0x00008b00
        /*0a18*/ 	.word	0x00000000
        /*0a1c*/ 	.word	0x00000000
        /*0a20*/ 	.short	0x010a
        /*0a22*/ 	.byte	0xff
	.zero		1


	//   ....[146]....
        /*0a24*/ 	.word	0x00008b60
        /*0a28*/ 	.word	0x00000000
        /*0a2c*/ 	.word	0x00000000
        /*0a30*/ 	.short	0x010a
        /*0a32*/ 	.byte	0xff
	.zero		1


	//   ....[147]....
        /*0a34*/ 	.word	0x00008bc0
        /*0a38*/ 	.word	0x00000000
        /*0a3c*/ 	.word	0x00000000
        /*0a40*/ 	.short	0x010a
        /*0a42*/ 	.byte	0xff
	.zero		1


	//   ....[148]....
        /*0a44*/ 	.word	0x00008c20
        /*0a48*/ 	.word	0x00000000
        /*0a4c*/ 	.word	0x00000000
        /*0a50*/ 	.short	0x010a
        /*0a52*/ 	.byte	0xff
	.zero		1


	//   ....[149]....
        /*0a54*/ 	.word	0x00008c80
        /*0a58*/ 	.word	0x00000000
        /*0a5c*/ 	.word	0x00000000
        /*0a60*/ 	.short	0x010a
        /*0a62*/ 	.byte	0xff
	.zero		1


	//   ....[150]....
        /*0a64*/ 	.word	0x00008ce0
        /*0a68*/ 	.word	0x00000000
        /*0a6c*/ 	.word	0x00000000
        /*0a70*/ 	.short	0x010a
        /*0a72*/ 	.byte	0xff
	.zero		1


	//   ....[151]....
        /*0a74*/ 	.word	0x00008d40
        /*0a78*/ 	.word	0x00000000
        /*0a7c*/ 	.word	0x00000000
        /*0a80*/ 	.short	0x010a
        /*0a82*/ 	.byte	0xff
	.zero		1


	//   ....[152]....
        /*0a84*/ 	.word	0x00008da0
        /*0a88*/ 	.word	0x00000000
        /*0a8c*/ 	.word	0x00000000
        /*0a90*/ 	.short	0x010a
        /*0a92*/ 	.byte	0xff
	.zero		1


	//   ....[153]....
        /*0a94*/ 	.word	0x00008e00
        /*0a98*/ 	.word	0x00000000
        /*0a9c*/ 	.word	0x00000000
        /*0aa0*/ 	.short	0x010a
        /*0aa2*/ 	.byte	0xff
	.zero		1


	//   ....[154]....
        /*0aa4*/ 	.word	0x00008e60
        /*0aa8*/ 	.word	0x00000000
        /*0aac*/ 	.word	0x00000000
        /*0ab0*/ 	.short	0x010a
        /*0ab2*/ 	.byte	0xff
	.zero		1


	//   ....[155]....
        /*0ab4*/ 	.word	0x00008ec0
        /*0ab8*/ 	.word	0x00000000
        /*0abc*/ 	.word	0x00000000
        /*0ac0*/ 	.short	0x010a
        /*0ac2*/ 	.byte	0xff
	.zero		1


	//   ....[156]....
        /*0ac4*/ 	.word	0x00008f20
        /*0ac8*/ 	.word	0x00000000
        /*0acc*/ 	.word	0x00000000
        /*0ad0*/ 	.short	0x010a
        /*0ad2*/ 	.byte	0xff
	.zero		1


	//   ....[157]....
        /*0ad4*/ 	.word	0x00008f80
        /*0ad8*/ 	.word	0x00000000
        /*0adc*/ 	.word	0x00000000
        /*0ae0*/ 	.short	0x010a
        /*0ae2*/ 	.byte	0xff
	.zero		1


	//   ....[158]....
        /*0ae4*/ 	.word	0x00008fe0
        /*0ae8*/ 	.word	0x00000000
        /*0aec*/ 	.word	0x00000000
        /*0af0*/ 	.short	0x010a
        /*0af2*/ 	.byte	0xff
	.zero		1


	//   ....[159]....
        /*0af4*/ 	.word	0x00009030
        /*0af8*/ 	.word	0x00000002
        /*0afc*/ 	.word	0x000001b0
        /*0b00*/ 	.short	0x010a
        /*0b02*/ 	.byte	0xff
	.zero		1


	//   ....[160]....
        /*0b04*/ 	.word	0x00009090
        /*0b08*/ 	.word	0x00000002
        /*0b0c*/ 	.word	0x00000160
        /*0b10*/ 	.short	0x010a
        /*0b12*/ 	.byte	0xff
	.zero		1


	//   ....[161]....
        /*0b14*/ 	.word	0x000090e0
        /*0b18*/ 	.word	0x00000002
        /*0b1c*/ 	.word	0x00000150
        /*0b20*/ 	.short	0x010a
        /*0b22*/ 	.byte	0xff
	.zero		1


	//   ....[162]....
        /*0b24*/ 	.word	0x00009140
        /*0b28*/ 	.word	0x00000000
        /*0b2c*/ 	.word	0x00000160
        /*0b30*/ 	.short	0x010a
        /*0b32*/ 	.byte	0xff
	.zero		1


	//   ....[163]....
        /*0b34*/ 	.word	0x000091a0
        /*0b38*/ 	.word	0x00000005
        /*0b3c*/ 	.word	0x00000008
        /*0b40*/ 	.short	0x010a
        /*0b42*/ 	.byte	0xff
	.zero		1


	//   ....[164]....
        /*0b44*/ 	.word	0x00009280
        /*0b48*/ 	.word	0x00000000
        /*0b4c*/ 	.word	0x00000008
        /*0b50*/ 	.short	0x010a
        /*0b52*/ 	.byte	0xff
	.zero		1


	//   ....[165]....
        /*0b54*/ 	.word	0x000092d0
        /*0b58*/ 	.word	0x00000000
        /*0b5c*/ 	.word	0x00000150
        /*0b60*/ 	.short	0x010a
        /*0b62*/ 	.byte	0xff
	.zero		1


	//   ....[166]....
        /*0b64*/ 	.word	0x00009330
        /*0b68*/ 	.word	0x00000000
        /*0b6c*/ 	.word	0x00000190
        /*0b70*/ 	.short	0x010a
        /*0b72*/ 	.byte	0xff
	.zero		1


	//   ....[167]....
        /*0b74*/ 	.word	0x00009390
        /*0b78*/ 	.word	0x00000000
        /*0b7c*/ 	.word	0x00000000
        /*0b80*/ 	.short	0x010a
        /*0b82*/ 	.byte	0xff
	.zero		1


	//   ....[168]....
        /*0b84*/ 	.word	0x000093f0
        /*0b88*/ 	.word	0x00000000
        /*0b8c*/ 	.word	0x00000000
        /*0b90*/ 	.short	0x010a
        /*0b92*/ 	.byte	0xff
	.zero		1


	//   ....[169]....
        /*0b94*/ 	.word	0x00009450
        /*0b98*/ 	.word	0x00000000
        /*0b9c*/ 	.word	0x00000000
        /*0ba0*/ 	.short	0x010a
        /*0ba2*/ 	.byte	0xff
	.zero		1


	//   ....[170]....
        /*0ba4*/ 	.word	0x000094b0
        /*0ba8*/ 	.word	0x00000000
        /*0bac*/ 	.word	0x00000000
        /*0bb0*/ 	.short	0x010a
        /*0bb2*/ 	.byte	0xff
	.zero		1


	//   ....[171]....
        /*0bb4*/ 	.word	0x00009510
        /*0bb8*/ 	.word	0x00000000
        /*0bbc*/ 	.word	0x000001d0
        /*0bc0*/ 	.short	0x010a
        /*0bc2*/ 	.byte	0xff
	.zero		1


	//   ....[172]....
        /*0bc4*/ 	.word	0x00009560
        /*0bc8*/ 	.word	0x0000000c
        /*0bcc*/ 	.word	0x00000150
        /*0bd0*/ 	.short	0x010a
        /*0bd2*/ 	.byte	0xff
	.zero		1


	//   ....[173]....
        /*0bd4*/ 	.word	0x000095c0
        /*0bd8*/ 	.word	0x00000000
        /*0bdc*/ 	.word	0x00000148
        /*0be0*/ 	.short	0x010a
        /*0be2*/ 	.byte	0xff
	.zero		1


	//   ....[174]....
        /*0be4*/ 	.word	0x00009620
        /*0be8*/ 	.word	0x00000000
        /*0bec*/ 	.word	0x00000128
        /*0bf0*/ 	.short	0x010a
        /*0bf2*/ 	.byte	0xff
	.zero		1


	//   ....[175]....
        /*0bf4*/ 	.word	0x00009680
        /*0bf8*/ 	.word	0x00000000
        /*0bfc*/ 	.word	0x00000128
        /*0c00*/ 	.short	0x010a
        /*0c02*/ 	.byte	0xff
	.zero		1


	//   ....[176]....
        /*0c04*/ 	.word	0x000096e0
        /*0c08*/ 	.word	0x00000000
        /*0c0c*/ 	.word	0x00000000
        /*0c10*/ 	.short	0x010a
        /*0c12*/ 	.byte	0xff
	.zero		1


	//   ....[177]....
        /*0c14*/ 	.word	0x00009740
        /*0c18*/ 	.word	0x00000000
        /*0c1c*/ 	.word	0x00000000
        /*0c20*/ 	.short	0x010a
        /*0c22*/ 	.byte	0xff
	.zero		1


	//   ....[178]....
        /*0c24*/ 	.word	0x00009790
        /*0c28*/ 	.word	0x00000003
        /*0c2c*/ 	.word	0x00000150
        /*0c30*/ 	.short	0x010a
        /*0c32*/ 	.byte	0xff
	.zero		1


	//   ....[179]....
        /*0c34*/ 	.word	0x000097e0
        /*0c38*/ 	.word	0x00000000
        /*0c3c*/ 	.word	0x00000110
        /*0c40*/ 	.short	0x010a
        /*0c42*/ 	.byte	0xff
	.zero		1


	//   ....[180]....
        /*0c44*/ 	.word	0x00009830
        /*0c48*/ 	.word	0x00000036
        /*0c4c*/ 	.word	0x00000170
        /*0c50*/ 	.short	0x010a
        /*0c52*/ 	.byte	0xff
	.zero		1


	//   ....[181]....
        /*0c54*/ 	.word	0x00009880
        /*0c58*/ 	.word	0x00000003
        /*0c5c*/ 	.word	0x00000110
        /*0c60*/ 	.short	0x010a
        /*0c62*/ 	.byte	0xff
	.zero		1


	//----- nvinfo : EIATTR_NUM_MBARRIERS
	.align		4
.L_47:
        /*0c64*/ 	.byte	0x03, 0x38
        /*0c66*/ 	.short	0x003b


	//----- nvinfo : EIATTR_EXIT_INSTR_OFFSETS
	.align		4
        /*0c68*/ 	.byte	0x04, 0x1c
        /*0c6a*/ 	.short	(.L_49 - .L_48)


	//   ....[0]....
.L_48:
        /*0c6c*/ 	.word	0x000037d0


	//   ....[1]....
        /*0c70*/ 	.word	0x00003ce0


	//   ....[2]....
        /*0c74*/ 	.word	0x00003d40


	//   ....[3]....
        /*0c78*/ 	.word	0x000050d0


	//   ....[4]....
        /*0c7c*/ 	.word	0x000061c0


	//   ....[5]....
        /*0c80*/ 	.word	0x00006200


	//   ....[6]....
        /*0c84*/ 	.word	0x000087a0


	//   ....[7]....
        /*0c88*/ 	.word	0x00008810


	//   ....[8]....
        /*0c8c*/ 	.word	0x00008840


	//   ....[9]....
        /*0c90*/ 	.word	0x000088c0


	//----- nvinfo : EIATTR_MAX_THREADS
	.align		4
.L_49:
        /*0c94*/ 	.byte	0x04, 0x05
        /*0c96*/ 	.short	(.L_51 - .L_50)
.L_50:
        /*0c98*/ 	.word	0x00000100
        /*0c9c*/ 	.word	0x00000001
        /*0ca0*/ 	.word	0x00000001


	//----- nvinfo : EIATTR_CRS_STACK_SIZE
	.align		4
.L_51:
        /*0ca4*/ 	.byte	0x04, 0x1e
        /*0ca6*/ 	.short	(.L_53 - .L_52)
.L_52:
        /*0ca8*/ 	.word	0x00000000


	//----- nvinfo : EIATTR_CBANK_PARAM_SIZE
	.align		4
.L_53:
        /*0cac*/ 	.byte	0x03, 0x19
        /*0cae*/ 	.short	0x0800


	//----- nvinfo : EIATTR_PARAM_CBANK
	.align		4
        /*0cb0*/ 	.byte	0x04, 0x0a
        /*0cb2*/ 	.short	(.L_55 - .L_54)
	.align		4
.L_54:
        /*0cb4*/ 	.word	index@(.nv.constant0._ZN7cutlass13device_kernelINS_4gemm6kernel13GemmUniversalIN4cute5tupleIJiiiiEEENS1_10collective13CollectiveMmaINS1_35MainloopSm100TmaUmmaWarpSpecializedILi17ELi2ELi4ENS5_IJNS4_1CILi4EEESB_NSA_ILi1EEEEEEEENS5_IJNSA_ILi128EEENSA_ILi64EEESG_EEENS_6half_tENS5_IJlSC_lEEESI_SJ_NS4_8TiledMMAINS4_8MMA_AtomIJNS4_26SM100_MMA_F16BF16_2x1SM_SSISI_SI_fLi128ELi64ELNS4_4UMMA5MajorE0ELSO_0ELNSN_7ScaleInE0ELSP_0EEEEEENS4_6LayoutINS5_IJSC_SC_SC_EEENS5_IJNSA_ILi0EEESU_SU_EEEEENS5_IJNS4_10UnderscoreESX_SX_EEEEENS4_28SM100_TMA_2SM_LOAD_MULTICASTENS4_14ComposedLayoutINS4_7SwizzleILi3ELi4ELi3EEENS4_18smem_ptr_flag_bitsILi16EEENSS_INS5_IJNSA_ILi8EEESG_EEENS5_IJSG_SC_EEEEEEEvNS4_8identityES10_S1A_vS1B_EENS_8epilogue10collective18CollectiveEpilogueINS1D_23Sm100TmaWarpSpecializedILi3ELi2ELi16ELb1ELb0EEEJNS5_IJSG_SG_SG_EEENS5_IJNSS_ISG_SC_EENSS_INS5_IJNSA_ILi16EEENSA_ILi2EEEEEENS5_IJSC_NSA_ILi32EEEEEEEEEEESI_SJ_SI_SJ_NS1D_6fusion15FusionCallbacksIS1H_NS1R_17LinearCombinationISI_fSI_fLNS_15FloatRoundStyleE2EEES1I_S1Q_JEEENS4_5SM1004TMEM4LOAD26SM100_TMEM_LOAD_32dp32b16xENS4_13SM90_TMA_LOADENS11_INS12_ILi1ELi4ELi3EEES15_NSS_INS5_IJS16_S1K_EEENS5_IJS1K_SC_EEEEEEENS4_39AutoVectorizingCopyWithAssumedAlignmentILi128EEENS4_14SM90_TMA_STOREES26_S28_S28_EEEvvEEEEvNT_6ParamsE)
        /*0cb8*/ 	.short	0x0380
        /*0cba*/ 	.short	0x0800


	//----- nvinfo : EIATTR_SW_WAR
	.align		4
.L_55:
        /*0cbc*/ 	.byte	0x04, 0x36
        /*0cbe*/ 	.short	(.L_57 - .L_56)
.L_56:
        /*0cc0*/ 	.word	0x00000008
.L_57:


//--------------------- .nv.callgraph             --------------------------
	.section	.nv.callgraph,"",@"SHT_CUDA_CALLGRAPH"
	.align	4
	.sectionentsize	8
	.align		4
        /*0000*/ 	.word	0x00000000
	.align		4
        /*0004*/ 	.word	0xffffffff
	.align		4
        /*0008*/ 	.word	index@(_ZN7cutlass13device_kernelINS_4gemm6kernel13GemmUniversalIN4cute5tupleIJiiiiEEENS1_10collective13CollectiveMmaINS1_35MainloopSm100TmaUmmaWarpSpecializedILi17ELi2ELi4ENS5_IJNS4_1CILi4EEESB_NSA_ILi1EEEEEEEENS5_IJNSA_ILi128EEENSA_ILi64EEESG_EEENS_6half_tENS5_IJlSC_lEEESI_SJ_NS4_8TiledMMAINS4_8MMA_AtomIJNS4_26SM100_MMA_F16BF16_2x1SM_SSISI_SI_fLi128ELi64ELNS4_4UMMA5MajorE0ELSO_0ELNSN_7ScaleInE0ELSP_0EEEEEENS4_6LayoutINS5_IJSC_SC_SC_EEENS5_IJNSA_ILi0EEESU_SU_EEEEENS5_IJNS4_10UnderscoreESX_SX_EEEEENS4_28SM100_TMA_2SM_LOAD_MULTICASTENS4_14ComposedLayoutINS4_7SwizzleILi3ELi4ELi3EEENS4_18smem_ptr_flag_bitsILi16EEENSS_INS5_IJNSA_ILi8EEESG_EEENS5_IJSG_SC_EEEEEEEvNS4_8identityES10_S1A_vS1B_EENS_8epilogue10collective18CollectiveEpilogueINS1D_23Sm100TmaWarpSpecializedILi3ELi2ELi16ELb1ELb0EEEJNS5_IJSG_SG_SG_EEENS5_IJNSS_ISG_SC_EENSS_INS5_IJNSA_ILi16EEENSA_ILi2EEEEEENS5_IJSC_NSA_ILi32EEEEEEEEEEESI_SJ_SI_SJ_NS1D_6fusion15FusionCallbacksIS1H_NS1R_17LinearCombinationISI_fSI_fLNS_15FloatRoundStyleE2EEES1I_S1Q_JEEENS4_5SM1004TMEM4LOAD26SM100_TMEM_LOAD_32dp32b16xENS4_13SM90_TMA_LOADENS11_INS12_ILi1ELi4ELi3EEES15_NSS_INS5_IJS16_S1K_EEENS5_IJS1K_SC_EEEEEEENS4_39AutoVectorizingCopyWithAssumedAlignmentILi128EEENS4_14SM90_TMA_STOREES26_S28_S28_EEEvvEEEEvNT_6ParamsE)
	.align		4
        /*000c*/ 	.word	index@(__assertfail)
	.align		4
        /*0010*/ 	.word	0x00000000
	.align		4
        /*0014*/ 	.word	0xfffffffe
	.align		4
        /*0018*/ 	.word	0x00000000
	.align		4
        /*001c*/ 	.word	0xfffffffd
	.align		4
        /*0020*/ 	.word	0x00000000
	.align		4
        /*0024*/ 	.word	0xfffffffc


//--------------------- .nv.constant4             --------------------------
	.section	.nv.constant4,"a",@progbits
	.align	8
	.align		8
.nv.constant4:
        /*0000*/ 	.dword	__assertfail
	.align		8
        /*0008*/ 	.dword	__unnamed_1
	.align		8
        /*0010*/ 	.dword	__unnamed_2
	.align		8
        /*0018*/ 	.dword	_ZN40_INTERNAL_f6c6bcef_4_k_cu_a4e8af8f_232084cuda3std3__45__cpo5beginE
	.align		8
        /*0020*/ 	.dword	_ZN40_INTERNAL_f6c6bcef_4_k_cu_a4e8af8f_232084cuda3std3__45__cpo3endE
	.align		8
        /*0028*/ 	.dword	_ZN40_INTERNAL_f6c6bcef_4_k_cu_a4e8af8f_232084cuda3std3__45__cpo6cbeginE
	.align		8
        /*0030*/ 	.dword	_ZN40_INTERNAL_f6c6bcef_4_k_cu_a4e8af8f_232084cuda3std3__45__cpo4cendE
	.align		8
        /*0038*/ 	.dword	_ZN40_INTERNAL_f6c6bcef_4_k_cu_a4e8af8f_232084cuda3std3__442_GLOBAL__N__f6c6bcef_4_k_cu_a4e8af8f_232086ignoreE
	.align		8
        /*0040*/ 	.dword	_ZN40_INTERNAL_f6c6bcef_4_k_cu_a4e8af8f_232084cuda3std3__419piecewise_constructE
	.align		8
        /*0048*/ 	.dword	_ZN40_INTERNAL_f6c6bcef_4_k_cu_a4e8af8f_232084cuda3std3__48in_placeE
	.align		8
        /*0050*/ 	.dword	_ZN40_INTERNAL_f6c6bcef_4_k_cu_a4e8af8f_232084cuda3std6ranges3__45__cpo4swapE
	.align		8
        /*0058*/ 	.dword	_ZN40_INTERNAL_f6c6bcef_4_k_cu_a4e8af8f_232084cuda3std6ranges3__45__cpo9iter_moveE
	.align		8
        /*0060*/ 	.dword	_ZN40_INTERNAL_f6c6bcef_4_k_cu_a4e8af8f_232084cute7productE
	.align		8
        /*0068*/ 	.dword	_ZN40_INTERNAL_f6c6bcef_4_k_cu_a4e8af8f_232084cute1_E
	.align		8
        /*0070*/ 	.dword	$str$25
	.align		8
        /*0078*/ 	.dword	$str$26
	.align		8
        /*0080*/ 	.dword	$str$27
	.align		8
        /*0088*/ 	.dword	$str$28


//--------------------- .text._ZN7cutlass13device_kernelINS_4gemm6kernel13GemmUniversalIN4cute5tupleIJiiiiEEENS1_10collective13CollectiveMmaINS1_35MainloopSm100TmaUmmaWarpSpecializedILi17ELi2ELi4ENS5_IJNS4_1CILi4EEESB_NSA_ILi1EEEEEEEENS5_IJNSA_ILi128EEENSA_ILi64EEESG_EEENS_6half_tENS5_IJlSC_lEEESI_SJ_NS4_8TiledMMAINS4_8MMA_AtomIJNS4_26SM100_MMA_F16BF16_2x1SM_SSISI_SI_fLi128ELi64ELNS4_4UMMA5MajorE0ELSO_0ELNSN_7ScaleInE0ELSP_0EEEEEENS4_6LayoutINS5_IJSC_SC_SC_EEENS5_IJNSA_ILi0EEESU_SU_EEEEENS5_IJNS4_10UnderscoreESX_SX_EEEEENS4_28SM100_TMA_2SM_LOAD_MULTICASTENS4_14ComposedLayoutINS4_7SwizzleILi3ELi4ELi3EEENS4_18smem_ptr_flag_bitsILi16EEENSS_INS5_IJNSA_ILi8EEESG_EEENS5_IJSG_SC_EEEEEEEvNS4_8identityES10_S1A_vS1B_EENS_8epilogue10collective18CollectiveEpilogueINS1D_23Sm100TmaWarpSpecializedILi3ELi2ELi16ELb1ELb0EEEJNS5_IJSG_SG_SG_EEENS5_IJNSS_ISG_SC_EENSS_INS5_IJNSA_ILi16EEENSA_ILi2EEEEEENS5_IJSC_NSA_ILi32EEEEEEEEEEESI_SJ_SI_SJ_NS1D_6fusion15FusionCallbacksIS1H_NS1R_17LinearCombinationISI_fSI_fLNS_15FloatRoundStyleE2EEES1I_S1Q_JEEENS4_5SM1004TMEM4LOAD26SM100_TMEM_LOAD_32dp32b16xENS4_13SM90_TMA_LOADENS11_INS12_ILi1ELi4ELi3EEES15_NSS_INS5_IJS16_S1K_EEENS5_IJS1K_SC_EEEEEEENS4_39AutoVectorizingCopyWithAssumedAlignmentILi128EEENS4_14SM90_TMA_STOREES26_S28_S28_EEEvvEEEEvNT_6ParamsE --------------------------
	.section	.text._ZN7cutlass13device_kernelINS_4gemm6kernel13GemmUniversalIN4cute5tupleIJiiiiEEENS1_10collective13CollectiveMmaINS1_35MainloopSm100TmaUmmaWarpSpecializedILi17ELi2ELi4ENS5_IJNS4_1CILi4EEESB_NSA_ILi1EEEEEEEENS5_IJNSA_ILi128EEENSA_ILi64EEESG_EEENS_6half_tENS5_IJlSC_lEEESI_SJ_NS4_8TiledMMAINS4_8MMA_AtomIJNS4_26SM100_MMA_F16BF16_2x1SM_SSISI_SI_fLi128ELi64ELNS4_4UMMA5MajorE0ELSO_0ELNSN_7ScaleInE0ELSP_0EEEEEENS4_6LayoutINS5_IJSC_SC_SC_EEENS5_IJNSA_ILi0EEESU_SU_EEEEENS5_IJNS4_10UnderscoreESX_SX_EEEEENS4_28SM100_TMA_2SM_LOAD_MULTICASTENS4_14ComposedLayoutINS4_7SwizzleILi3ELi4ELi3EEENS4_18smem_ptr_flag_bitsILi16EEENSS_INS5_IJNSA_ILi8EEESG_EEENS5_IJSG_SC_EEEEEEEvNS4_8identityES10_S1A_vS1B_EENS_8epilogue10collective18CollectiveEpilogueINS1D_23Sm100TmaWarpSpecializedILi3ELi2ELi16ELb1ELb0EEEJNS5_IJSG_SG_SG_EEENS5_IJNSS_ISG_SC_EENSS_INS5_IJNSA_ILi16EEENSA_ILi2EEEEEENS5_IJSC_NSA_ILi32EEEEEEEEEEESI_SJ_SI_SJ_NS1D_6fusion15FusionCallbacksIS1H_NS1R_17LinearCombinationISI_fSI_fLNS_15FloatRoundStyleE2EEES1I_S1Q_JEEENS4_5SM1004TMEM4LOAD26SM100_TMEM_LOAD_32dp32b16xENS4_13SM90_TMA_LOADENS11_INS12_ILi1ELi4ELi3EEES15_NSS_INS5_IJS16_S1K_EEENS5_IJS1K_SC_EEEEEEENS4_39AutoVectorizingCopyWithAssumedAlignmentILi128EEENS4_14SM90_TMA_STOREES26_S28_S28_EEEvvEEEEvNT_6ParamsE,"ax",@progbits
	.align	128
.text._ZN7cutlass13device_kernelINS_4gemm6kernel13GemmUniversalIN4cute5tupleIJiiiiEEENS1_10collective13CollectiveMmaINS1_35MainloopSm100TmaUmmaWarpSpecializedILi17ELi2ELi4ENS5_IJNS4_1CILi4EEESB_NSA_ILi1EEEEEEEENS5_IJNSA_ILi128EEENSA_ILi64EEESG_EEENS_6half_tENS5_IJlSC_lEEESI_SJ_NS4_8TiledMMAINS4_8MMA_AtomIJNS4_26SM100_MMA_F16BF16_2x1SM_SSISI_SI_fLi128ELi64ELNS4_4UMMA5MajorE0ELSO_0ELNSN_7ScaleInE0ELSP_0EEEEEENS4_6LayoutINS5_IJSC_SC_SC_EEENS5_IJNSA_ILi0EEESU_SU_EEEEENS5_IJNS4_10UnderscoreESX_SX_EEEEENS4_28SM100_TMA_2SM_LOAD_MULTICASTENS4_14ComposedLayoutINS4_7SwizzleILi3ELi4ELi3EEENS4_18smem_ptr_flag_bitsILi16EEENSS_INS5_IJNSA_ILi8EEESG_EEENS5_IJSG_SC_EEEEEEEvNS4_8identityES10_S1A_vS1B_EENS_8epilogue10collective18CollectiveEpilogueINS1D_23Sm100TmaWarpSpecializedILi3ELi2ELi16ELb1ELb0EEEJNS5_IJSG_SG_SG_EEENS5_IJNSS_ISG_SC_EENSS_INS5_IJNSA_ILi16EEENSA_ILi2EEEEEENS5_IJSC_NSA_ILi32EEEEEEEEEEESI_SJ_SI_SJ_NS1D_6fusion15FusionCallbacksIS1H_NS1R_17LinearCombinationISI_fSI_fLNS_15FloatRoundStyleE2EEES1I_S1Q_JEEENS4_5SM1004TMEM4LOAD26SM100_TMEM_LOAD_32dp32b16xENS4_13SM90_TMA_LOADENS11_INS12_ILi1ELi4ELi3EEES15_NSS_INS5_IJS16_S1K_EEENS5_IJS1K_SC_EEEEEEENS4_39AutoVectorizingCopyWithAssumedAlignmentILi128EEENS4_14SM90_TMA_STOREES26_S28_S28_EEEvvEEEEvNT_6ParamsE:
        .type           _ZN7cutlass13device_kernelINS_4gemm6kernel13GemmUniversalIN4cute5tupleIJiiiiEEENS1_10collective13CollectiveMmaINS1_35MainloopSm100TmaUmmaWarpSpecializedILi17ELi2ELi4ENS5_IJNS4_1CILi4EEESB_NSA_ILi1EEEEEEEENS5_IJNSA_ILi128EEENSA_ILi64EEESG_EEENS_6half_tENS5_IJlSC_lEEESI_SJ_NS4_8TiledMMAINS4_8MMA_AtomIJNS4_26SM100_MMA_F16BF16_2x1SM_SSISI_SI_fLi128ELi64ELNS4_4UMMA5MajorE0ELSO_0ELNSN_7ScaleInE0ELSP_0EEEEEENS4_6LayoutINS5_IJSC_SC_SC_EEENS5_IJNSA_ILi0EEESU_SU_EEEEENS5_IJNS4_10UnderscoreESX_SX_EEEEENS4_28SM100_TMA_2SM_LOAD_MULTICASTENS4_14ComposedLayoutINS4_7SwizzleILi3ELi4ELi3EEENS4_18smem_ptr_flag_bitsILi16EEENSS_INS5_IJNSA_ILi8EEESG_EEENS5_IJSG_SC_EEEEEEEvNS4_8identityES10_S1A_vS1B_EENS_8epilogue10collective18CollectiveEpilogueINS1D_23Sm100TmaWarpSpecializedILi3ELi2ELi16ELb1ELb0EEEJNS5_IJSG_SG_SG_EEENS5_IJNSS_ISG_SC_EENSS_INS5_IJNSA_ILi16EEENSA_ILi2EEEEEENS5_IJSC_NSA_ILi32EEEEEEEEEEESI_SJ_SI_SJ_NS1D_6fusion15FusionCallbacksIS1H_NS1R_17LinearCombinationISI_fSI_fLNS_15FloatRoundStyleE2EEES1I_S1Q_JEEENS4_5SM1004TMEM4LOAD26SM100_TMEM_LOAD_32dp32b16xENS4_13SM90_TMA_LOADENS11_INS12_ILi1ELi4ELi3EEES15_NSS_INS5_IJS16_S1K_EEENS5_IJS1K_SC_EEEEEEENS4_39AutoVectorizingCopyWithAssumedAlignmentILi128EEENS4_14SM90_TMA_STOREES26_S28_S28_EEEvvEEEEvNT_6ParamsE,@function
        .size           _ZN7cutlass13device_kernelINS_4gemm6kernel13GemmUniversalIN4cute5tupleIJiiiiEEENS1_10collective13CollectiveMmaINS1_35MainloopSm100TmaUmmaWarpSpecializedILi17ELi2ELi4ENS5_IJNS4_1CILi4EEESB_NSA_ILi1EEEEEEEENS5_IJNSA_ILi128EEENSA_ILi64EEESG_EEENS_6half_tENS5_IJlSC_lEEESI_SJ_NS4_8TiledMMAINS4_8MMA_AtomIJNS4_26SM100_MMA_F16BF16_2x1SM_SSISI_SI_fLi128ELi64ELNS4_4UMMA5MajorE0ELSO_0ELNSN_7ScaleInE0ELSP_0EEEEEENS4_6LayoutINS5_IJSC_SC_SC_EEENS5_IJNSA_ILi0EEESU_SU_EEEEENS5_IJNS4_10UnderscoreESX_SX_EEEEENS4_28SM100_TMA_2SM_LOAD_MULTICASTENS4_14ComposedLayoutINS4_7SwizzleILi3ELi4ELi3EEENS4_18smem_ptr_flag_bitsILi16EEENSS_INS5_IJNSA_ILi8EEESG_EEENS5_IJSG_SC_EEEEEEEvNS4_8identityES10_S1A_vS1B_EENS_8epilogue10collective18CollectiveEpilogueINS1D_23Sm100TmaWarpSpecializedILi3ELi2ELi16ELb1ELb0EEEJNS5_IJSG_SG_SG_EEENS5_IJNSS_ISG_SC_EENSS_INS5_IJNSA_ILi16EEENSA_ILi2EEEEEENS5_IJSC_NSA_ILi32EEEEEEEEEEESI_SJ_SI_SJ_NS1D_6fusion15FusionCallbacksIS1H_NS1R_17LinearCombinationISI_fSI_fLNS_15FloatRoundStyleE2EEES1I_S1Q_JEEENS4_5SM1004TMEM4LOAD26SM100_TMEM_LOAD_32dp32b16xENS4_13SM90_TMA_LOADENS11_INS12_ILi1ELi4ELi3EEES15_NSS_INS5_IJS16_S1K_EEENS5_IJS1K_SC_EEEEEEENS4_39AutoVectorizingCopyWithAssumedAlignmentILi128EEENS4_14SM90_TMA_STOREES26_S28_S28_EEEvvEEEEvNT_6ParamsE,(.L_x_215 - _ZN7cutlass13device_kernelINS_4gemm6kernel13GemmUniversalIN4cute5tupleIJiiiiEEENS1_10collective13CollectiveMmaINS1_35MainloopSm100TmaUmmaWarpSpecializedILi17ELi2ELi4ENS5_IJNS4_1CILi4EEESB_NSA_ILi1EEEEEEEENS5_IJNSA_ILi128EEENSA_ILi64EEESG_EEENS_6half_tENS5_IJlSC_lEEESI_SJ_NS4_8TiledMMAINS4_8MMA_AtomIJNS4_26SM100_MMA_F16BF16_2x1SM_SSISI_SI_fLi128ELi64ELNS4_4UMMA5MajorE0ELSO_0ELNSN_7ScaleInE0ELSP_0EEEEEENS4_6LayoutINS5_IJSC_SC_SC_EEENS5_IJNSA_ILi0EEESU_SU_EEEEENS5_IJNS4_10UnderscoreESX_SX_EEEEENS4_28SM100_TMA_2SM_LOAD_MULTICASTENS4_14ComposedLayoutINS4_7SwizzleILi3ELi4ELi3EEENS4_18smem_ptr_flag_bitsILi16EEENSS_INS5_IJNSA_ILi8EEESG_EEENS5_IJSG_SC_EEEEEEEvNS4_8identityES10_S1A_vS1B_EENS_8epilogue10collective18CollectiveEpilogueINS1D_23Sm100TmaWarpSpecializedILi3ELi2ELi16ELb1ELb0EEEJNS5_IJSG_SG_SG_EEENS5_IJNSS_ISG_SC_EENSS_INS5_IJNSA_ILi16EEENSA_ILi2EEEEEENS5_IJSC_NSA_ILi32EEEEEEEEEEESI_SJ_SI_SJ_NS1D_6fusion15FusionCallbacksIS1H_NS1R_17LinearCombinationISI_fSI_fLNS_15FloatRoundStyleE2EEES1I_S1Q_JEEENS4_5SM1004TMEM4LOAD26SM100_TMEM_LOAD_32dp32b16xENS4_13SM90_TMA_LOADENS11_INS12_ILi1ELi4ELi3EEES15_NSS_INS5_IJS16_S1K_EEENS5_IJS1K_SC_EEEEEEENS4_39AutoVectorizingCopyWithAssumedAlignmentILi128EEENS4_14SM90_TMA_STOREES26_S28_S28_EEEvvEEEEvNT_6ParamsE)
        .other          _ZN7cutlass13device_kernelINS_4gemm6kernel13GemmUniversalIN4cute5tupleIJiiiiEEENS1_10collective13CollectiveMmaINS1_35MainloopSm100TmaUmmaWarpSpecializedILi17ELi2ELi4ENS5_IJNS4_1CILi4EEESB_NSA_ILi1EEEEEEEENS5_IJNSA_ILi128EEENSA_ILi64EEESG_EEENS_6half_tENS5_IJlSC_lEEESI_SJ_NS4_8TiledMMAINS4_8MMA_AtomIJNS4_26SM100_MMA_F16BF16_2x1SM_SSISI_SI_fLi128ELi64ELNS4_4UMMA5MajorE0ELSO_0ELNSN_7ScaleInE0ELSP_0EEEEEENS4_6LayoutINS5_IJSC_SC_SC_EEENS5_IJNSA_ILi0EEESU_SU_EEEEENS5_IJNS4_10UnderscoreESX_SX_EEEEENS4_28SM100_TMA_2SM_LOAD_MULTICASTENS4_14ComposedLayoutINS4_7SwizzleILi3ELi4ELi3EEENS4_18smem_ptr_flag_bitsILi16EEENSS_INS5_IJNSA_ILi8EEESG_EEENS5_IJSG_SC_EEEEEEEvNS4_8identityES10_S1A_vS1B_EENS_8epilogue10collective18CollectiveEpilogueINS1D_23Sm100TmaWarpSpecializedILi3ELi2ELi16ELb1ELb0EEEJNS5_IJSG_SG_SG_EEENS5_IJNSS_ISG_SC_EENSS_INS5_IJNSA_ILi16EEENSA_ILi2EEEEEENS5_IJSC_NSA_ILi32EEEEEEEEEEESI_SJ_SI_SJ_NS1D_6fusion15FusionCallbacksIS1H_NS1R_17LinearCombinationISI_fSI_fLNS_15FloatRoundStyleE2EEES1I_S1Q_JEEENS4_5SM1004TMEM4LOAD26SM100_TMEM_LOAD_32dp32b16xENS4_13SM90_TMA_LOADENS11_INS12_ILi1ELi4ELi3EEES15_NSS_INS5_IJS16_S1K_EEENS5_IJS1K_SC_EEEEEEENS4_39AutoVectorizingCopyWithAssumedAlignmentILi128EEENS4_14SM90_TMA_STOREES26_S28_S28_EEEvvEEEEvNT_6ParamsE,@"STO_CUDA_ENTRY STV_DEFAULT"
_ZN7cutlass13device_kernelINS_4gemm6kernel13GemmUniversalIN4cute5tupleIJiiiiEEENS1_10collective13CollectiveMmaINS1_35MainloopSm100TmaUmmaWarpSpecializedILi17ELi2ELi4ENS5_IJNS4_1CILi4EEESB_NSA_ILi1EEEEEEEENS5_IJNSA_ILi128EEENSA_ILi64EEESG_EEENS_6half_tENS5_IJlSC_lEEESI_SJ_NS4_8TiledMMAINS4_8MMA_AtomIJNS4_26SM100_MMA_F16BF16_2x1SM_SSISI_SI_fLi128ELi64ELNS4_4UMMA5MajorE0ELSO_0ELNSN_7ScaleInE0ELSP_0EEEEEENS4_6LayoutINS5_IJSC_SC_SC_EEENS5_IJNSA_ILi0EEESU_SU_EEEEENS5_IJNS4_10UnderscoreESX_SX_EEEEENS4_28SM100_TMA_2SM_LOAD_MULTICASTENS4_14ComposedLayoutINS4_7SwizzleILi3ELi4ELi3EEENS4_18smem_ptr_flag_bitsILi16EEENSS_INS5_IJNSA_ILi8EEESG_EEENS5_IJSG_SC_EEEEEEEvNS4_8identityES10_S1A_vS1B_EENS_8epilogue10collective18CollectiveEpilogueINS1D_23Sm100TmaWarpSpecializedILi3ELi2ELi16ELb1ELb0EEEJNS5_IJSG_SG_SG_EEENS5_IJNSS_ISG_SC_EENSS_INS5_IJNSA_ILi16EEENSA_ILi2EEEEEENS5_IJSC_NSA_ILi32EEEEEEEEEEESI_SJ_SI_SJ_NS1D_6fusion15FusionCallbacksIS1H_NS1R_17LinearCombinationISI_fSI_fLNS_15FloatRoundStyleE2EEES1I_S1Q_JEEENS4_5SM1004TMEM4LOAD26SM100_TMEM_LOAD_32dp32b16xENS4_13SM90_TMA_LOADENS11_INS12_ILi1ELi4ELi3EEES15_NSS_INS5_IJS16_S1K_EEENS5_IJS1K_SC_EEEEEEENS4_39AutoVectorizingCopyWithAssumedAlignmentILi128EEENS4_14SM90_TMA_STOREES26_S28_S28_EEEvvEEEEvNT_6ParamsE:
[----:B------:R-:W1:Y:S01]  /*0000*/  LDC R1, c[0x0][0x37c] ;  /* 0x0000df00ff017b82 */ /* 0x000e620000000800 */
[----:B------:R-:W2:Y:S01]  /*0010*/  S2R R59, SR_TID.X ;  /* 0x00000000003b7919 */ /* 0x000ea20000002100 */
[----:B------:R-:W3:Y:S06]  /*0020*/  LDCU.64 UR8, c[0x0][0x890] ;  /* 0x00011200ff0877ac */ /* 0x000eec0008000a00 */
[----:B------:R-:W4:Y:S01]  /*0030*/  S2UR UR4, SR_CgaCtaId ;  /* 0x00000000000479c3 */ /* 0x000f220000008800 */
[----:B------:R-:W-:Y:S02]  /*0040*/  PRMT R50, RZ, 0x7610, R50 ;  /* 0x00007610ff327816 */ /* 0x000fe40000000032 */
[----:B------:R-:W-:-:S02]  /*0050*/  ELECT P0, URZ, PT ;  /* 0x0000000000ff782f */ /* 0x000fc40003800000 */
[----:B---3--:R-:W-:-:S04]  /*0060*/  ISETP.NE.U32.AND P1, PT, RZ, UR8, PT ;  /* 0x00000008ff007c0c */ /* 0x008fc8000bf25070 */
[----:B------:R-:W-:Y:S01]  /*0070*/  ISETP.NE.AND.EX P2, PT, RZ, UR9, PT, P1 ;  /* 0x00000009ff007c0c */ /* 0x000fe2000bf45310 */
[----:B----4-:R-:W-:Y:S02]  /*0080*/  ULOP3.LUT UR46, UR4, 0x1, URZ, 0xc0, !UPT ;  /* 0x00000001042e7892 */ /* 0x010fe4000f8ec0ff */
[----:B------:R-:W-:Y:S01]  /*0090*/  ULOP3.LUT UR45, UR4, 0x1, URZ, 0x3c, !UPT ;  /* 0x00000001042d7892 */ /* 0x000fe2000f8e3cff */
[----:B--2---:R-:W-:-:S05]  /*00a0*/  SHF.R.U32.HI R51, RZ, 0x5, R59 ;  /* 0x00000005ff337819 */ /* 0x004fca000001163b */
[----:B------:R-:W2:Y:S02]  /*00b0*/  SHFL.IDX PT, R0, R51, RZ, 0x1f ;  /* 0x00001fff33007589 */ /* 0x000ea400000e0000 */
[----:B--2---:R-:W-:Y:S02]  /*00c0*/  R2UR UR22, R0 ;  /* 0x00000000001672ca */ /* 0x004fe400000e0000 */
[----:B-1----:R-:W-:-:S13]  /*00d0*/  @P2 BRA `(.L_x_0) ;  /* 0x0000000000302947 */ /* 0x002fda0003800000 */
[----:B------:R-:W1:Y:S02]  /*00e0*/  LDCU.64 UR4, c[0x0][0x888] ;  /* 0x00011100ff0477ac */ /* 0x000e640008000a00 */
[----:B-1----:R-:W-:-:S04]  /*00f0*/  UISETP.NE.U32.AND UP0, UPT, UR4, URZ, UPT ;  /* 0x000000ff0400728c */ /* 0x002fc8000bf05070 */
[----:B------:R-:W-:-:S09]  /*0100*/  UISETP.NE.AND.EX UP0, UPT, UR5, URZ, UPT, UP0 ;  /* 0x000000ff0500728c */ /* 0x000fd2000bf05300 */
[----:B------:R-:W-:Y:S05]  /*0110*/  BRA.U !UP0, `(.L_x_1) ;  /* 0x0000000108147547 */ /* 0x000fea000b800000 */
[----:B------:R-:W1:Y:S01]  /*0120*/  LDC.64 R26, c[0x0][0x888] ;  /* 0x00022200ff1a7b82 */ /* 0x000e620000000a00 */
[----:B------:R-:W1:Y:S02]  /*0130*/  LDCU.64 UR4, c[0x0][0x358] ;  /* 0x00006b00ff0477ac */ /* 0x000e640008000a00 */
[----:B-1----:R1:W5:Y:S01]  /*0140*/  LDG.E R26, desc[UR4][R26.64] ;  /* 0x000000041a1a7981 */ /* 0x002362000c1e1900 */
[----:B------:R-:W-:Y:S01]  /*0150*/  HFMA2 R50, -RZ, RZ, 0, 5.9604644775390625e-08 ;  /* 0x00000001ff327431 */ /* 0x000fe200000001ff */
[----:B------:R-:W-:Y:S05]  /*0160*/  BRA `(.L_x_0) ;  /* 0x00000000000c7947 */ /* 0x000fea0003800000 */
.L_x_1:
[----:B------:R-:W1:Y:S01]  /*0170*/  LDCU UR4, c[0x0][0x880] ;  /* 0x00011000ff0477ac */ /* 0x000e620008000800 */
[----:B------:R-:W-:Y:S01]  /*0180*/  HFMA2 R50, -RZ, RZ, 0, 5.9604644775390625e-08 ;  /* 0x00000001ff327431 */ /* 0x000fe200000001ff */
[----:B-1----:R-:W-:-:S07]  /*0190*/  MOV R26, UR4 ;  /* 0x00000004001a7c02 */ /* 0x002fce0008000f00 */
.L_x_0:
[----:B------:R-:W2:Y:S02]  /*01a0*/  LDCU.64 UR4, c[0x0][0x8b0] ;  /* 0x00011600ff0477ac */ /* 0x000ea40008000a00 */
[----:B--2---:R-:W-:-:S04]  /*01b0*/  UISETP.NE.U32.AND UP0, UPT, UR4, URZ, UPT ;  /* 0x000000ff0400728c */ /* 0x004fc8000bf05070 */
[----:B------:R-:W-:-:S09]  /*01c0*/  UISETP.NE.AND.EX UP0, UPT, UR5, URZ, UPT, UP0 ;  /* 0x000000ff0500728c */ /* 0x000fd2000bf05300 */
[----:B------:R-:W-:Y:S05]  /*01d0*/  BRA.U UP0, `(.L_x_2) ;  /* 0x0000000100287547 */ /* 0x000fea000b800000 */
[----:B------:R-:W2:Y:S02]  /*01e0*/  LDCU.64 UR4, c[0x0][0x8a8] ;  /* 0x00011500ff0477ac */ /* 0x000ea40008000a00 */
[----:B--2---:R-:W-:-:S04]  /*01f0*/  UISETP.NE.U32.AND UP0, UPT, UR4, URZ, UPT ;  /* 0x000000ff0400728c */ /* 0x004fc8000bf05070 */
[----:B------:R-:W-:-:S09]  /*0200*/  UISETP.NE.AND.EX UP0, UPT, UR5, URZ, UPT, UP0 ;  /* 0x000000ff0500728c */ /* 0x000fd2000bf05300 */
[----:B------:R-:W-:Y:S05]  /*0210*/  BRA.U !UP0, `(.L_x_3) ;  /* 0x0000000108107547 */ /* 0x000fea000b800000 */
[----:B------:R-:W2:Y:S01]  /*0220*/  LDC.64 R24, c[0x0][0x8a8] ;  /* 0x00022a00ff187b82 */ /* 0x000ea20000000a00 */
[----:B------:R-:W2:Y:S02]  /*0230*/  LDCU.64 UR4, c[0x0][0x358] ;  /* 0x00006b00ff0477ac */ /* 0x000ea40008000a00 */
[----:B--2---:R2:W5:Y:S01]  /*0240*/  LDG.E R24, desc[UR4][R24.64] ;  /* 0x0000000418187981 */ /* 0x004562000c1e1900 */
[----:B------:R-:W-:Y:S05]  /*0250*/  BRA `(.L_x_2) ;  /* 0x0000000000087947 */ /* 0x000fea0003800000 */
.L_x_3:
[----:B------:R-:W2:Y:S02]  /*0260*/  LDCU UR4, c[0x0][0x8a0] ;  /* 0x00011400ff0477ac */ /* 0x000ea40008000800 */
[----:B--2---:R-:W-:Y:S02]  /*0270*/  MOV R24, UR4 ;  /* 0x0000000400187c02 */ /* 0x004fe40008000f00 */
.L_x_2:
[----:B------:R-:W-:Y:S01]  /*0280*/  IMAD.U32 R0, RZ, RZ, UR22 ;  /* 0x00000016ff007e24 */ /* 0x000fe2000f8e00ff */
[----:B------:R-:W-:Y:S04]  /*0290*/  BSSY.RECONVERGENT B0, `(.L_x_4) ;  /* 0x000000c000007945 */ /* 0x000fe80003800200 */
[C---:B------:R-:W-:Y:S02]  /*02a0*/  ISETP.NE.OR P3, PT, R0.reuse, 0x1, !P0 ;  /* 0x000000010000780c */ /* 0x040fe40004765670 */
[----:B------:R-:W-:-:S11]  /*02b0*/  ISETP.NE.OR P2, PT, R0, 0x3, !P0 ;  /* 0x000000030000780c */ /* 0x000fd60004745670 */
[----:B------:R-:W-:Y:S05]  /*02c0*/  @P3 BRA `(.L_x_5) ;  /* 0x0000000000203947 */ /* 0x000fea0003800000 */
[----:B------:R-:W3:Y:S02]  /*02d0*/  LDCU.64 UR4, c[0x0][0x348] ;  /* 0x00006900ff0477ac */ /* 0x000ee40008000a00 */
[----:B---3--:R-:W-:Y:S02]  /*02e0*/  UIADD3 UR6, UP1, UPT, UR4, 0x80, URZ ;  /* 0x0000008004067890 */ /* 0x008fe4000ff3e0ff */
[----:B------:R-:W-:Y:S02]  /*02f0*/  UIADD3 UR4, UP0, UPT, UR4, 0x180, URZ ;  /* 0x0000018004047890 */ /* 0x000fe4000ff1e0ff */
[----:B------:R-:W-:Y:S02]  /*0300*/  UIADD3.X UR7, UPT, UPT, URZ, UR5, URZ, UP1, !UPT ;  /* 0x00000005ff077290 */ /* 0x000fe40008ffe4ff */
[----:B------:R-:W-:-:S07]  /*0310*/  UIADD3.X UR5, UPT, UPT, URZ, UR5, URZ, UP0, !UPT ;  /* 0x00000005ff057290 */ /* 0x000fce00087fe4ff */
[----:B------:R3:W-:Y:S02]  /*0320*/  UTMACCTL.PF [UR6] ;  /* 0x00000000060079b9 */ /* 0x0007e40008040000 */
[----:B------:R3:W-:Y:S02]  /*0330*/  UTMACCTL.PF [UR4] ;  /* 0x00000000040079b9 */ /* 0x0007e40008040000 */
[----:B---3--:R-:W-:Y:S01]  /*0340*/  NOP ;  /* 0x0000000000007918 */ /* 0x008fe20000000000 */
.L_x_5:
[----:B------:R-:W-:Y:S05]  /*0350*/  BSYNC.RECONVERGENT B0 ;  /* 0x0000000000007941 */ /* 0x000fea0003800200 */
.L_x_4:
[----:B------:R-:W-:Y:S04]  /*0360*/  BSSY.RECONVERGENT B0, `(.L_x_6) ;  /* 0x000000a000007945 */ /* 0x000fe80003800200 */
        /* <DEDUP_REMOVED lines=9> */
.L_x_7:
[----:B------:R-:W-:Y:S05]  /*0400*/  BSYNC.RECONVERGENT B0 ;  /* 0x0000000000007941 */ /* 0x000fea0003800200 */
.L_x_6:
[----:B------:R-:W3:Y:S01]  /*0410*/  LDCU.64 UR4, c[0x0][0x888] ;  /* 0x00011100ff0477ac */ /* 0x000ee20008000a00 */
[----:B------:R-:W-:Y:S01]  /*0420*/  ISETP.NE.AND.EX P1, PT, RZ, UR9, PT, P1 ;  /* 0x00000009ff007c0c */ /* 0x000fe2000bf25310 */
[----:B------:R-:W-:Y:S01]  /*0430*/  UPLOP3.LUT UP3, UPT, UPT, UPT, UPT, 0x80, 0x8 ;  /* 0x000000000008789c */ /* 0x000fe20003f6f070 */
[----:B---3--:R-:W-:-:S04]  /*0440*/  ISETP.NE.U32.AND P2, PT, RZ, UR4, PT ;  /* 0x00000004ff007c0c */ /* 0x008fc8000bf45070 */
[----:B------:R-:W-:-:S13]  /*0450*/  ISETP.NE.AND.EX P2, PT, RZ, UR5, PT, P2 ;  /* 0x00000005ff007c0c */ /* 0x000fda000bf45320 */
[----:B------:R-:W-:Y:S05]  /*0460*/  @P2 BRA P1, `(.L_x_8) ;  /* 0x0000000000282947 */ /* 0x000fea0000800000 */
[----:B------:R-:W-:Y:S01]  /*0470*/  UISETP.NE.U32.AND UP0, UPT, UR8, URZ, UPT ;  /* 0x000000ff0800728c */ /* 0x000fe2000bf05070 */
[----:B-----5:R-:W-:Y:S01]  /*0480*/  FSETP.NEU.AND P1, PT, R26, RZ, PT ;  /* 0x000000ff1a00720b */ /* 0x020fe20003f2d000 */
[----:B------:R-:W-:Y:S02]  /*0490*/  UISETP.NE.U32.AND UP2, UPT, UR4, URZ, UPT ;  /* 0x000000ff0400728c */ /* 0x000fe4000bf45070 */
[----:B------:R-:W-:Y:S02]  /*04a0*/  UISETP.NE.AND.EX UP1, UPT, UR9, URZ, UPT, UP0 ;  /* 0x000000ff0900728c */ /* 0x000fe4000bf25300 */
[----:B------:R-:W-:-:S04]  /*04b0*/  UISETP.NE.AND.EX UP0, UPT, UR5, URZ, UPT, UP2 ;  /* 0x000000ff0500728c */ /* 0x000fc8000bf05320 */
[----:B------:R-:W-:-:S04]  /*04c0*/  USEL UR4, URZ, 0xffffffff, UP0 ;  /* 0xffffffffff047887 */ /* 0x000fc80008000000 */
[----:B------:R-:W-:Y:S01]  /*04d0*/  VOTEU.ANY UP0, P1 ;  /* 0x0000000000ff7886 */ /* 0x000fe20000800100 */
[----:B------:R-:W-:-:S04]  /*04e0*/  @!UP1 USEL UR4, URZ, 0xffffffff, UP0 ;  /* 0xffffffffff049887 */ /* 0x000fc80008000000 */
[----:B------:R-:W-:-:S04]  /*04f0*/  ULOP3.LUT UR4, UR4, 0x1, URZ, 0xc0, !UPT ;  /* 0x0000000104047892 */ /* 0x000fc8000f8ec0ff */
[----:B------:R-:W-:-:S11]  /*0500*/  UISETP.NE.U32.AND UP3, UPT, UR4, 0x1, UPT ;  /* 0x000000010400788c */ /* 0x000fd6000bf65070 */
.L_x_8:
[----:B------:R-:W3:Y:S01]  /*0510*/  SHFL.IDX PT, R0, R51, RZ, 0x1f ;  /* 0x00001fff33007589 */ /* 0x000ee200000e0000 */
[----:B------:R-:W-:-:S04]  /*0520*/  UISETP.NE.AND UP0, UPT, UR22, 0x2, UPT ;  /* 0x000000021600788c */ /* 0x000fc8000bf05270 */
[----:B------:R-:W-:Y:S02]  /*0530*/  UISETP.EQ.AND UP1, UPT, UR46, URZ, !UP0 ;  /* 0x000000ff2e00728c */ /* 0x000fe4000c722270 */
[----:B------:R-:W-:-:S04]  /*0540*/  USEL UR40, URZ, 0x1, UP0 ;  /* 0x00000001ff287887 */ /* 0x000fc80008000000 */
[----:B------:R-:W-:Y:S02]  /*0550*/  PLOP3.LUT P3, PT, P0, PT, UP1, 0x80, 0x8 ;  /* 0x000000000008781c */ /* 0x000fe4000076f018 */
[----:B---3--:R-:W-:-:S13]  /*0560*/  ISETP.NE.AND P1, PT, R0, RZ, PT ;  /* 0x000000ff0000720c */ /* 0x008fda0003f25270 */
[----:B------:R-:W-:Y:S05]  /*0570*/  @P1 BRA `(.L_x_9) ;  /* 0x0000000000cc1947 */ /* 0x000fea0003800000 */
[----:B------:R-:W-:Y:S01]  /*0580*/  ELECT P1, URZ, PT ;  /* 0x0000000000ff782f */ /* 0x000fe20003820000 */
[----:B------:R-:W-:-:S12]  /*0590*/  BSSY.RECONVERGENT B0, `(.L_x_9) ;  /* 0x0000031000007945 */ /* 0x000fd80003800200 */
[----:B------:R-:W-:Y:S05]  /*05a0*/  @!P1 BRA `(.L_x_10) ;  /* 0x0000000000bc9947 */ /* 0x000fea0003800000 */
[----:B------:R-:W3:Y:S01]  /*05b0*/  S2UR UR5, SR_CgaCtaId ;  /* 0x00000000000579c3 */ /* 0x000ee20000008800 */
[----:B------:R-:W-:Y:S01]  /*05c0*/  UMOV UR4, 0x400 ;  /* 0x0000040000047882 */ /* 0x000fe20000000000 */
[----:B------:R-:W-:Y:S01]  /*05d0*/  UMOV UR8, 0x1 ;  /* 0x0000000100087882 */ /* 0x000fe20000000000 */
[----:B------:R-:W-:Y:S01]  /*05e0*/  UMOV UR6, 0x5 ;  /* 0x0000000500067882 */ /* 0x000fe20000000000 */
[----:B------:R-:W-:-:S04]  /*05f0*/  UIADD3 UR8, UPT, UPT, -UR8, 0x100000, URZ ;  /* 0x0010000008087890 */ /* 0x000fc8000fffe1ff */
[----:B------:R-:W-:Y:S02]  /*0600*/  USHF.L.U32 UR9, UR8, 0xb, URZ ;  /* 0x0000000b08097899 */ /* 0x000fe400080006ff */
[----:B------:R-:W-:Y:S02]  /*0610*/  USHF.L.U32 UR8, UR8, 0x1, URZ ;  /* 0x0000000108087899 */ /* 0x000fe400080006ff */
[----:B------:R-:W-:-:S04]  /*0620*/  UIADD3 UR6, UPT, UPT, -UR6, 0x100000, URZ ;  /* 0x0010000006067890 */ /* 0x000fc8000fffe1ff */
[----:B------:R-:W-:Y:S02]  /*0630*/  USHF.L.U32 UR7, UR6, 0xb, URZ ;  /* 0x0000000b06077899 */ /* 0x000fe400080006ff */
[----:B------:R-:W-:Y:S02]  /*0640*/  USHF.L.U32 UR6, UR6, 0x1, URZ ;  /* 0x0000000106067899 */ /* 0x000fe400080006ff */
[----:B---3--:R-:W-:Y:S01]  /*0650*/  ULEA UR4, UR5, UR4, 0x18 ;  /* 0x0000000405047291 */ /* 0x008fe2000f8ec0ff */
[----:B------:R-:W3:Y:S11]  /*0660*/  FENCE.VIEW.ASYNC.S ;  /* 0x00000000000073c6 */ /* 0x000ef60000000000 */
[----:B---3--:R3:W4:Y:S01]  /*0670*/  SYNCS.EXCH.64 URZ, [UR4], UR8 ;  /* 0x0000000804ff75b2 */ /* 0x0087220008000100 */
[----:B------:R3:W1:Y:S01]  /*0680*/  SYNCS.EXCH.64 URZ, [UR4+0x88], UR6 ;  /* 0x0000880604ff75b2 */ /* 0x0006620008000100 */
        /* <DEDUP_REMOVED lines=31> */
[----:B------:R3:W1:Y:S02]  /*0880*/  SYNCS.EXCH.64 URZ, [UR4+0x108], UR6 ;  /* 0x0001080604ff75b2 */ /* 0x0006640008000100 */
[----:B---34-:R-:W-:Y:S01]  /*0890*/  NOP ;  /* 0x0000000000007918 */ /* 0x018fe20000000000 */
.L_x_10:
[----:B------:R-:W-:Y:S05]  /*08a0*/  BSYNC.RECONVERGENT B0 ;  /* 0x0000000000007941 */ /* 0x000fea0003800200 */
.L_x_9:
[----:B------:R-:W3:Y:S01]  /*08b0*/  SHFL.IDX PT, R0, R51, RZ, 0x1f ;  /* 0x00001fff33007589 */ /* 0x000ee200000e0000 */
[----:B------:R-:W-:Y:S01]  /*08c0*/  NOP ;  /* 0x0000000000007918 */ /* 0x000fe20000000000 */
[----:B---3--:R-:W-:-:S13]  /*08d0*/  ISETP.NE.AND P1, PT, R0, 0x1, PT ;  /* 0x000000010000780c */ /* 0x008fda0003f25270 */
[----:B------:R-:W-:Y:S05]  /*08e0*/  @P1 BRA `(.L_x_11) ;  /* 0x0000000000501947 */ /* 0x000fea0003800000 */
        /* <DEDUP_REMOVED lines=9> */
[----:B------:R-:W-:Y:S01]  /*0980*/  USHF.L.U32 UR6, UR6, 0x1, URZ ;  /* 0x0000000106067899 */ /* 0x000fe200080006ff */
[----:B------:R-:W-:Y:S01]  /*0990*/  ELECT P1, URZ, PT ;  /* 0x0000000000ff782f */ /* 0x000fe20003820000 */
[----:B---3--:R-:W-:Y:S01]  /*09a0*/  ULEA UR4, UR5, UR4, 0x18 ;  /* 0x0000000405047291 */ /* 0x008fe2000f8ec0ff */
[----:B------:R-:W3:Y:S11]  /*09b0*/  FENCE.VIEW.ASYNC.S ;  /* 0x00000000000073c6 */ /* 0x000ef60000000000 */
[----:B---3--:R3:W4:Y:S01]  /*09c0*/  SYNCS.EXCH.64 URZ, [UR4+0x110], UR8 ;  /* 0x0001100804ff75b2 */ /* 0x0087220008000100 */
[----:B------:R3:W1:Y:S01]  /*09d0*/  SYNCS.EXCH.64 URZ, [UR4+0x128], UR6 ;  /* 0x0001280604ff75b2 */ /* 0x0006620008000100 */
[----:B------:R3:W1:Y:S01]  /*09e0*/  SYNCS.EXCH.64 URZ, [UR4+0x118], UR8 ;  /* 0x0001180804ff75b2 */ /* 0x0006620008000100 */
[----:B------:R3:W1:Y:S01]  /*09f0*/  SYNCS.EXCH.64 URZ, [UR4+0x130], UR6 ;  /* 0x0001300604ff75b2 */ /* 0x0006620008000100 */
[----:B------:R3:W1:Y:S01]  /*0a00*/  SYNCS.EXCH.64 URZ, [UR4+0x120], UR8 ;  /* 0x0001200804ff75b2 */ /* 0x0006620008000100 */
[----:B------:R3:W1:Y:S01]  /*0a10*/  SYNCS.EXCH.64 URZ, [UR4+0x138], UR6 ;  /* 0x0001380604ff75b2 */ /* 0x0006620008000100 */
[----:B------:R-:W-:Y:S01]  /*0a20*/  NOP ;  /* 0x0000000000007918 */ /* 0x000fe20000000000 */
.L_x_11:
[----:B------:R-:W2:Y:S01]  /*0a30*/  SHFL.IDX PT, R0, R51, RZ, 0x1f ;  /* 0x00001fff33007589 */ /* 0x000ea200000e0000 */
[----:B------:R-:W-:Y:S01]  /*0a40*/  NOP ;  /* 0x0000000000007918 */ /* 0x000fe20000000000 */
[----:B--2---:R-:W-:-:S13]  /*0a50*/  ISETP.NE.AND P1, PT, R0, 0x3, PT ;  /* 0x000000030000780c */ /* 0x004fda0003f25270 */
[----:B------:R-:W-:Y:S05]  /*0a60*/  @P1 BRA `(.L_x_12) ;  /* 0x0000000000301947 */ /* 0x000fea0003800000 */
[----:B---3--:R-:W2:Y:S01]  /*0a70*/  S2UR UR6, SR_CgaCtaId ;  /* 0x00000000000679c3 */ /* 0x008ea20000008800 */
[----:B------:R-:W-:Y:S01]  /*0a80*/  UMOV UR4, 0x400 ;  /* 0x0000040000047882 */ /* 0x000fe20000000000 */
[----:B------:R-:W-:Y:S01]  /*0a90*/  UMOV UR5, 0x20 ;  /* 0x0000002000057882 */ /* 0x000fe20000000000 */
[----:B------:R-:W-:Y:S01]  /*0aa0*/  ELECT P1, URZ, PT ;  /* 0x0000000000ff782f */ /* 0x000fe20003820000 */
[----:B--2---:R-:W-:Y:S02]  /*0ab0*/  ULEA UR6, UR6, UR4, 0x18 ;  /* 0x0000000406067291 */ /* 0x004fe4000f8ec0ff */
[----:B------:R-:W-:-:S04]  /*0ac0*/  UIADD3 UR4, UPT, UPT, -UR5, 0x100000, URZ ;  /* 0x0010000005047890 */ /* 0x000fc8000fffe1ff */
[----:B------:R-:W-:Y:S02]  /*0ad0*/  USHF.L.U32 UR5, UR4, 0xb, URZ ;  /* 0x0000000b04057899 */ /* 0x000fe400080006ff */
[----:B------:R-:W-:Y:S01]  /*0ae0*/  USHF.L.U32 UR4, UR4, 0x1, URZ ;  /* 0x0000000104047899 */ /* 0x000fe200080006ff */
[----:B------:R-:W2:Y:S11]  /*0af0*/  FENCE.VIEW.ASYNC.S ;  /* 0x00000000000073c6 */ /* 0x000eb60000000000 */
[----:B--2---:R2:W3:Y:S01]  /*0b00*/  SYNCS.EXCH.64 URZ, [UR6+0x140], UR4 ;  /* 0x0001400406ff75b2 */ /* 0x0044e20008000100 */
[----:B------:R2:W1:Y:S01]  /*0b10*/  SYNCS.EXCH.64 URZ, [UR6+0x148], UR4 ;  /* 0x0001480406ff75b2 */ /* 0x0004620008000100 */
[----:B------:R-:W-:Y:S01]  /*0b20*/  NOP ;  /* 0x0000000000007918 */ /* 0x000fe20000000000 */
.L_x_12:
[----:B------:R-:W4:Y:S01]  /*0b30*/  SHFL.IDX PT, R0, R51, RZ, 0x1f ;  /* 0x00001fff33007589 */ /* 0x000f2200000e0000 */
[----:B------:R-:W-:Y:S01]  /*0b40*/  NOP ;  /* 0x0000000000007918 */ /* 0x000fe20000000000 */
[----:B----4-:R-:W-:-:S13]  /*0b50*/  ISETP.NE.AND P1, PT, R0, 0x4, PT ;  /* 0x000000040000780c */ /* 0x010fda0003f25270 */
[----:B------:R-:W-:Y:S05]  /*0b60*/  @P1 BRA `(.L_x_13) ;  /* 0x00000000004c1947 */ /* 0x000fea0003800000 */
[----:B--2---:R-:W2:Y:S01]  /*0b70*/  S2UR UR5, SR_CgaCtaId ;  /* 0x00000000000579c3 */ /* 0x004ea20000008800 */
[----:B---3--:R-:W-:Y:S01]  /*0b80*/  UMOV UR4, 0xe20 ;  /* 0x00000e2000047882 */ /* 0x008fe20000000000 */
[----:B------:R-:W-:Y:S01]  /*0b90*/  UMOV UR6, 0x400 ;  /* 0x0000040000067882 */ /* 0x000fe20000000000 */
[----:B------:R-:W-:Y:S01]  /*0ba0*/  USEL UR4, UR4, 0xc20, UP3 ;  /* 0x00000c2004047887 */ /* 0x000fe20009800000 */
[----:B------:R-:W-:Y:S01]  /*0bb0*/  UMOV UR8, 0x1 ;  /* 0x0000000100087882 */ /* 0x000fe20000000000 */
[----:B------:R-:W-:Y:S01]  /*0bc0*/  ELECT P1, URZ, PT ;  /* 0x0000000000ff782f */ /* 0x000fe20003820000 */
[----:B------:R-:W-:-:S04]  /*0bd0*/  UIADD3 UR8, UPT, UPT, -UR8, 0x100000, URZ ;  /* 0x0010000008087890 */ /* 0x000fc8000fffe1ff */
[----:B------:R-:W-:Y:S02]  /*0be0*/  USHF.L.U32 UR9, UR8, 0xb, URZ ;  /* 0x0000000b08097899 */ /* 0x000fe400080006ff */
[----:B------:R-:W-:Y:S02]  /*0bf0*/  USHF.L.U32 UR8, UR8, 0x1, URZ ;  /* 0x0000000108087899 */ /* 0x000fe400080006ff */
[----:B--2---:R-:W-:Y:S02]  /*0c00*/  ULEA UR6, UR5, UR6, 0x18 ;  /* 0x0000000605067291 */ /* 0x004fe4000f8ec0ff */
[----:B------:R-:W-:-:S04]  /*0c10*/  UIADD3 UR4, UPT, UPT, -UR4, 0x100000, URZ ;  /* 0x0010000004047890 */ /* 0x000fc8000fffe1ff */
[----:B------:R-:W-:Y:S02]  /*0c20*/  USHF.L.U32 UR5, UR4, 0xb, URZ ;  /* 0x0000000b04057899 */ /* 0x000fe400080006ff */
[----:B------:R-:W-:Y:S01]  /*0c30*/  USHF.L.U32 UR4, UR4, 0x1, URZ ;  /* 0x0000000104047899 */ /* 0x000fe200080006ff */
[----:B------:R-:W2:Y:S03]  /*0c40*/  FENCE.VIEW.ASYNC.S ;  /* 0x00000000000073c6 */ /* 0x000ea60000000000 */
[----:B--2---:R4:W2:Y:S08]  /*0c50*/  SYNCS.EXCH.64 URZ, [UR6+0x150], UR8 ;  /* 0x0001500806ff75b2 */ /* 0x0048b00008000100 */
[----:B------:R4:W3:Y:S01]  /*0c60*/  SYNCS.EXCH.64 URZ, [UR6+0x160], UR4 ;  /* 0x0001600406ff75b2 */ /* 0x0008e20008000100 */
[----:B------:R4:W1:Y:S01]  /*0c70*/  SYNCS.EXCH.64 URZ, [UR6+0x158], UR8 ;  /* 0x0001580806ff75b2 */ /* 0x0008620008000100 */
[----:B------:R4:W1:Y:S02]  /*0c80*/  SYNCS.EXCH.64 URZ, [UR6+0x168], UR4 ;  /* 0x0001680406ff75b2 */ /* 0x0008640008000100 */
[----:B----4-:R-:W-:Y:S01]  /*0c90*/  NOP ;  /* 0x0000000000007918 */ /* 0x010fe20000000000 */
.L_x_13:
[----:B------:R-:W4:Y:S01]  /*0ca0*/  SHFL.IDX PT, R0, R51, RZ, 0x1f ;  /* 0x00001fff33007589 */ /* 0x000f2200000e0000 */
[----:B------:R-:W-:Y:S01]  /*0cb0*/  NOP ;  /* 0x0000000000007918 */ /* 0x000fe20000000000 */
[----:B----4-:R-:W-:-:S13]  /*0cc0*/  ISETP.NE.AND P1, PT, R0, 0x5, PT ;  /* 0x000000050000780c */ /* 0x010fda0003f25270 */
[----:B------:R-:W-:Y:S05]  /*0cd0*/  @P1 BRA `(.L_x_14) ;  /* 0x0000000000581947 */ /* 0x000fea0003800000 */
[----:B--2---:R-:W2:Y:S01]  /*0ce0*/  S2UR UR5, SR_CgaCtaId ;  /* 0x00000000000579c3 */ /* 0x004ea20000008800 */
[----:B---3--:R-:W-:Y:S01]  /*0cf0*/  UMOV UR4, 0x400 ;  /* 0x0000040000047882 */ /* 0x008fe20000000000 */
        /* <DEDUP_REMOVED lines=9> */
[----:B--2---:R-:W-:Y:S01]  /*0d90*/  ULEA UR4, UR5, UR4, 0x18 ;  /* 0x0000000405047291 */ /* 0x004fe2000f8ec0ff */
[----:B------:R-:W2:Y:S11]  /*0da0*/  FENCE.VIEW.ASYNC.S ;  /* 0x00000000000073c6 */ /* 0x000eb60000000000 */
[----:B--2---:R4:W2:Y:S01]  /*0db0*/  SYNCS.EXCH.64 URZ, [UR4+0x170], UR6 ;  /* 0x0001700604ff75b2 */ /* 0x0048a20008000100 */
[----:B------:R4:W3:Y:S01]  /*0dc0*/  SYNCS.EXCH.64 URZ, [UR4+0x190], UR8 ;  /* 0x0001900804ff75b2 */ /* 0x0008e20008000100 */
[----:B------:R4:W1:Y:S01]  /*0dd0*/  SYNCS.EXCH.64 URZ, [UR4+0x178], UR6 ;  /* 0x0001780604ff75b2 */ /* 0x0008620008000100 */
[----:B------:R4:W1:Y:S01]  /*0de0*/  SYNCS.EXCH.64 URZ, [UR4+0x198], UR8 ;  /* 0x0001980804ff75b2 */ /* 0x0008620008000100 */
[----:B------:R4:W1:Y:S01]  /*0df0*/  SYNCS.EXCH.64 URZ, [UR4+0x180], UR6 ;  /* 0x0001800604ff75b2 */ /* 0x0008620008000100 */
[----:B------:R4:W1:Y:S01]  /*0e00*/  SYNCS.EXCH.64 URZ, [UR4+0x1a0], UR8 ;  /* 0x0001a00804ff75b2 */ /* 0x0008620008000100 */
[----:B------:R4:W1:Y:S01]  /*0e10*/  SYNCS.EXCH.64 URZ, [UR4+0x188], UR6 ;  /* 0x0001880604ff75b2 */ /* 0x0008620008000100 */
[----:B------:R4:W1:Y:S02]  /*0e20*/  SYNCS.EXCH.64 URZ, [UR4+0x1a8], UR8 ;  /* 0x0001a80804ff75b2 */ /* 0x0008640008000100 */
[----:B----4-:R-:W-:Y:S01]  /*0e30*/  NOP ;  /* 0x0000000000007918 */ /* 0x010fe20000000000 */
.L_x_14:
[----:B------:R-:W4:Y:S01]  /*0e40*/  SHFL.IDX PT, R0, R51, RZ, 0x1f ;  /* 0x00001fff33007589 */ /* 0x000f2200000e0000 */
[----:B------:R-:W-:Y:S01]  /*0e50*/  ISETP.NE.OR P0, PT, RZ, UR22, !P0 ;  /* 0x00000016ff007c0c */ /* 0x000fe2000c705670 */
[----:B------:R-:W-:Y:S01]  /*0e60*/  NOP ;  /* 0x0000000000007918 */ /* 0x000fe20000000000 */
[----:B----4-:R-:W-:-:S13]  /*0e70*/  ISETP.NE.AND P1, PT, R0, 0x3, PT ;  /* 0x000000030000780c */ /* 0x010fda0003f25270 */
[----:B------:R-:W-:Y:S05]  /*0e80*/  @P1 BRA `(.L_x_15) ;  /* 0x0000000000381947 */ /* 0x000fea0003800000 */
[----:B--2---:R-:W2:Y:S01]  /*0e90*/  S2UR UR5, SR_CgaCtaId ;  /* 0x00000000000579c3 */ /* 0x004ea20000008800 */
[----:B---3--:R-:W-:Y:S01]  /*0ea0*/  UMOV UR4, 0x400 ;  /* 0x0000040000047882 */ /* 0x008fe20000000000 */
[----:B------:R-:W-:Y:S01]  /*0eb0*/  UMOV UR6, 0x20 ;  /* 0x0000002000067882 */ /* 0x000fe20000000000 */
[----:B------:R-:W-:Y:S01]  /*0ec0*/  ELECT P1, URZ, PT ;  /* 0x0000000000ff782f */ /* 0x000fe20003820000 */
[----:B------:R-:W-:-:S04]  /*0ed0*/  UIADD3 UR6, UPT, UPT, -UR6, 0x100000, URZ ;  /* 0x0010000006067890 */ /* 0x000fc8000fffe1ff */
[----:B------:R-:W-:Y:S02]  /*0ee0*/  USHF.L.U32 UR7, UR6, 0xb, URZ ;  /* 0x0000000b06077899 */ /* 0x000fe400080006ff */
[----:B------:R-:W-:Y:S02]  /*0ef0*/  USHF.L.U32 UR6, UR6, 0x1, URZ ;  /* 0x0000000106067899 */ /* 0x000fe400080006ff */
[----:B--2---:R-:W-:Y:S01]  /*0f00*/  ULEA UR4, UR5, UR4, 0x18 ;  /* 0x0000000405047291 */ /* 0x004fe2000f8ec0ff */
[----:B------:R-:W2:Y:S11]  /*0f10*/  FENCE.VIEW.ASYNC.S ;  /* 0x00000000000073c6 */ /* 0x000eb60000000000 */
[----:B--2---:R4:W2:Y:S01]  /*0f20*/  SYNCS.EXCH.64 URZ, [UR4+0x1b0], UR6 ;  /* 0x0001b00604ff75b2 */ /* 0x0048a20008000100 */
[----:B------:R4:W3:Y:S01]  /*0f30*/  SYNCS.EXCH.64 URZ, [UR4+0x1c0], UR6 ;  /* 0x0001c00604ff75b2 */ /* 0x0008e20008000100 */
[----:B------:R4:W1:Y:S01]  /*0f40*/  SYNCS.EXCH.64 URZ, [UR4+0x1b8], UR6 ;  /* 0x0001b80604ff75b2 */ /* 0x0008620008000100 */
[----:B------:R4:W1:Y:S02]  /*0f50*/  SYNCS.EXCH.64 URZ, [UR4+0x1c8], UR6 ;  /* 0x0001c80604ff75b2 */ /* 0x0008640008000100 */
[----:B----4-:R-:W-:Y:S01]  /*0f60*/  NOP ;  /* 0x0000000000007918 */ /* 0x010fe20000000000 */
.L_x_15:
[----:B---3--:R-:W3:Y:S01]  /*0f70*/  S2UR UR7, SR_CgaCtaId ;  /* 0x00000000000779c3 */ /* 0x008ee20000008800 */
[----:B------:R-:W-:Y:S01]  /*0f80*/  VOTEU.ALL UP0, P0 ;  /* 0x0000000000ff7886 */ /* 0x000fe20000000000 */
[----:B--2---:R-:W-:Y:S01]  /*0f90*/  UMOV UR4, 0x20 ;  /* 0x0000002000047882 */ /* 0x004fe20000000000 */
[----:B------:R-:W2:Y:S01]  /*0fa0*/  LDCU UR29, c[0x0][0x36c] ;  /* 0x00006d80ff1d77ac */ /* 0x000ea20008000800 */
[----:B------:R-:W-:Y:S01]  /*0fb0*/  NOP ;  /* 0x0000000000007918 */ /* 0x000fe20000000000 */
[----:B------:R-:W-:Y:S01]  /*0fc0*/  LOP3.LUT R0, R59, 0x1f, RZ, 0xc0, !PT ;  /* 0x0000001f3b007812 */ /* 0x000fe200078ec0ff */
[----:B------:R-:W-:Y:S01]  /*0fd0*/  @!UP0 UMOV UR6, 0x400 ;  /* 0x0000040000068882 */ /* 0x000fe20000000000 */
[----:B------:R-:W-:-:S04]  /*0fe0*/  @!UP0 UIADD3 UR4, UPT, UPT, -UR4, 0x100000, URZ ;  /* 0x0010000004048890 */ /* 0x000fc8000fffe1ff */
[----:B------:R-:W-:Y:S02]  /*0ff0*/  @!UP0 USHF.L.U32 UR5, UR4, 0xb, URZ ;  /* 0x0000000b04058899 */ /* 0x000fe400080006ff */
[----:B------:R-:W-:Y:S02]  /*1000*/  @!UP0 USHF.L.U32 UR4, UR4, 0x1, URZ ;  /* 0x0000000104048899 */ /* 0x000fe400080006ff */
[----:B------:R-:W-:Y:S02]  /*1010*/  UISETP.NE.AND UP4, UPT, UR22, URZ, UPT ;  /* 0x000000ff1600728c */ /* 0x000fe4000bf85270 */
[----:B--2---:R-:W-:Y:S02]  /*1020*/  UISETP.EQ.U32.AND UP1, UPT, UR29, 0x1, UPT ;  /* 0x000000011d00788c */ /* 0x004fe4000bf22070 */
[----:B---3--:R-:W-:Y:S01]  /*1030*/  @!UP0 ULEA UR6, UR7, UR6, 0x18 ;  /* 0x0000000607068291 */ /* 0x008fe2000f8ec0ff */
[----:B------:R-:W-:Y:S01]  /*1040*/  VOTEU.ALL UP0, P0 ;  /* 0x0000000000ff7886 */ /* 0x000fe20000000000 */
[----:B------:R-:W2:Y:S10]  /*1050*/  FENCE.VIEW.ASYNC.S ;  /* 0x00000000000073c6 */ /* 0x000eb40000000000 */
[----:B--2---:R2:W3:Y:S01]  /*1060*/  @!UP0 SYNCS.EXCH.64 URZ, [UR6+0x1d0], UR4 ;  /* 0x0001d00406ff85b2 */ /* 0x0044e20008000100 */
[----:B------:R-:W-:Y:S05]  /*1070*/  BRA.U !UP1, `(.L_x_16) ;  /* 0x0000000109087547 */ /* 0x000fea000b800000 */
[----:B-1-3--:R-:W-:Y:S01]  /*1080*/  UCGABAR_ARV ;  /* 0x00000000000079c7 */ /* 0x00afe20008000000 */
[----:B------:R-:W-:Y:S05]  /*1090*/  BRA `(.L_x_17) ;  /* 0x0000000000047947 */ /* 0x000fea0003800000 */
.L_x_16:
[----:B-1-3--:R-:W-:Y:S01]  /*10a0*/  NOP ;  /* 0x0000000000007918 */ /* 0x00afe20000000000 */
.L_x_17:
[----:B------:R-:W1:Y:S01]  /*10b0*/  S2UR UR32, SR_CTAID.X ;  /* 0x00000000002079c3 */ /* 0x000e620000002500 */
[----:B------:R-:W-:-:S05]  /*10c0*/  CS2R.32 R53, SR_CgaSize ;  /* 0x0000000000357805 */ /* 0x000fca0000008a00 */
[----:B------:R-:W-:-:S05]  /*10d0*/  IMAD R53, R53, -0xa0, RZ ;  /* 0xffffff6035357824 */ /* 0x000fca00078e02ff */
[----:B------:R-:W-:-:S14]  /*10e0*/  R2UR UR7, R53 ;  /* 0x00000000350772ca */ /* 0x000fdc00000e0000 */
[----:B------:R-:W3:Y:S01]  /*10f0*/  LDCU UR7, c[0x0][UR7+0x2b0] ;  /* 0x00005600070777ac */ /* 0x000ee20008000800 */
[----:B------:R-:W-:-:S05]  /*1100*/  CS2R.32 R53, SR_CgaSize ;  /* 0x0000000000357805 */ /* 0x000fca0000008a00 */
[----:B------:R-:W-:-:S05]  /*1110*/  IMAD R53, R53, -0xa0, RZ ;  /* 0xffffff6035357824 */ /* 0x000fca00078e02ff */
[----:B------:R-:W-:-:S14]  /*1120*/  R2UR UR10, R53 ;  /* 0x00000000350a72ca */ /* 0x000fdc00000e0000 */
[----:B------:R-:W4:Y:S01]  /*1130*/  LDCU UR10, c[0x0][UR10+0x2b4] ;  /* 0x000056800a0a77ac */ /* 0x000f220008000800 */
[----:B------:R-:W2:Y:S01]  /*1140*/  S2UR UR9, SR_CTAID.Y ;  /* 0x00000000000979c3 */ /* 0x000ea20000002600 */
[----:B------:R-:W-:-:S05]  /*1150*/  CS2R.32 R53, SR_CgaSize ;  /* 0x0000000000357805 */ /* 0x000fca0000008a00 */
[----:B------:R-:W-:-:S05]  /*1160*/  IMAD R53, R53, -0xa0, RZ ;  /* 0xffffff6035357824 */ /* 0x000fca00078e02ff */
[----:B------:R-:W-:-:S14]  /*1170*/  R2UR UR11, R53 ;  /* 0x00000000350b72ca */ /* 0x000fdc00000e0000 */
[----:B------:R-:W4:Y:S01]  /*1180*/  LDCU UR11, c[0x0][UR11+0x2a0] ;  /* 0x000054000b0b77ac */ /* 0x000f220008000800 */
[----:B------:R-:W-:-:S05]  /*1190*/  CS2R.32 R53, SR_CgaSize ;  /* 0x0000000000357805 */ /* 0x000fca0000008a00 */
[----:B------:R-:W-:-:S05]  /*11a0*/  IMAD R53, R53, -0xa0, RZ ;  /* 0xffffff6035357824 */ /* 0x000fca00078e02ff */
[----:B------:R-:W-:-:S14]  /*11b0*/  R2UR UR12, R53 ;  /* 0x00000000350c72ca */ /* 0x000fdc00000e0000 */
[----:B------:R-:W4:Y:S01]  /*11c0*/  LDCU UR12, c[0x0][UR12+0x2a4] ;  /* 0x000054800c0c77ac */ /* 0x000f220008000800 */
[----:B------:R-:W4:Y:S01]  /*11d0*/  S2UR UR13, SR_CgaCtaId ;  /* 0x00000000000d79c3 */ /* 0x000f220000008800 */
[----:B------:R-:W4:Y:S01]  /*11e0*/  LDCU UR23, c[0x0][0xb24] ;  /* 0x00016480ff1777ac */ /* 0x000f220008000800 */
[----:B------:R-:W-:Y:S01]  /*11f0*/  UMOV UR26, 0x1111 ;  /* 0x00001111001a7882 */ /* 0x000fe20000000000 */
[----:B------:R-:W-:Y:S01]  /*1200*/  UMOV UR25, 0x5 ;  /* 0x0000000500197882 */ /* 0x000fe20000000000 */
[----:B------:R-:W4:Y:S01]  /*1210*/  LDCU UR42, c[0x0][0xb24] ;  /* 0x00016480ff2a77ac */ /* 0x000f220008000800 */
[----:B-1----:R-:W-:-:S03]  /*1220*/  I2FP.F32.U32 R3, UR32 ;  /* 0x0000002000037c45 */ /* 0x002fc60008201000 */
[----:B------:R-:W1:Y:S01]  /*1230*/  S2UR UR36, SR_CTAID.Z ;  /* 0x00000000002479c3 */ /* 0x000e620000002700 */
[----:B------:R-:W1:Y:S01]  /*1240*/  LDCU UR28, c[0x0][0xb30] ;  /* 0x00016600ff1c77ac */ /* 0x000e620008000800 */
[----:B---3--:R-:W-:Y:S01]  /*1250*/  FMUL R3, R3, UR7 ;  /* 0x0000000703037c20 */ /* 0x008fe20008400000 */
[----:B------:R-:W-:Y:S01]  /*1260*/  UISETP.NE.AND UP5, UPT, UR22, 0x2, UPT ;  /* 0x000000021600788c */ /* 0x000fe2000bfa5270 */
[----:B--2---:R-:W-:Y:S01]  /*1270*/  I2FP.F32.U32 R2, UR9 ;  /* 0x0000000900027c45 */ /* 0x004fe20008201000 */
[----:B------:R-:W-:Y:S01]  /*1280*/  UMOV UR27, UR9 ;  /* 0x00000009001b7c82 */ /* 0x000fe20008000000 */
[----:B------:R-:W-:Y:S02]  /*1290*/  UMOV UR20, UR32 ;  /* 0x0000002000147c82 */ /* 0x000fe40008000000 */
[----:B------:R-:W2:Y:S01]  /*12a0*/  F2I.U32.TRUNC.NTZ R3, R3 ;  /* 0x0000000300037305 */ /* 0x000ea2000020f000 */
[----:B----4-:R-:W-:Y:S01]  /*12b0*/  UISETP.GE.AND UP6, UPT, UR23, 0x1, UPT ;  /* 0x000000011700788c */ /* 0x010fe2000bfc6270 */
[----:B------:R-:W-:Y:S01]  /*12c0*/  FMUL R2, R2, UR10 ;  /* 0x0000000a02027c20 */ /* 0x000fe20008400000 */
[----:B------:R-:W-:-:S02]  /*12d0*/  USHF.R.U32.HI UR4, URZ, 0x2, UR13 ;  /* 0x00000002ff047899 */ /* 0x000fc4000801160d */
[----:B------:R-:W-:-:S03]  /*12e0*/  ULOP3.LUT UR6, UR13, 0xc, URZ, 0xc0, !UPT ;  /* 0x0000000c0d067892 */ /* 0x000fc6000f8ec0ff */
[----:B------:R-:W3:Y:S01]  /*12f0*/  F2I.U32.TRUNC.NTZ R2, R2 ;  /* 0x0000000200027305 */ /* 0x000ee2000020f000 */
[----:B------:R-:W-:Y:S02]  /*1300*/  ULOP3.LUT UR33, UR4, 0x3, URZ, 0xc0, !UPT ;  /* 0x0000000304217892 */ /* 0x000fe4000f8ec0ff */
[----:B------:R-:W-:Y:S02]  /*1310*/  ULOP3.LUT UR8, UR13, 0x3, URZ, 0xc0, !UPT ;  /* 0x000000030d087892 */ /* 0x000fe4000f8ec0ff */
[----:B------:R-:W-:Y:S02]  /*1320*/  ULOP3.LUT UR4, UR6, 0x1, UR13, 0xf8, !UPT ;  /* 0x0000000106047892 */ /* 0x000fe4000f8ef80d */
[----:B------:R-:W-:Y:S01]  /*1330*/  USHF.R.U32.HI UR5, URZ, 0x1, UR13 ;  /* 0x00000001ff057899 */ /* 0x000fe2000801160d */
[----:B--2---:R-:W-:Y:S01]  /*1340*/  R2UR UR6, R3 ;  /* 0x00000000030672ca */ /* 0x004fe200000e0000 */
[----:B------:R-:W-:Y:S01]  /*1350*/  UISETP.GT.U32.AND UP1, UPT, UR8, 0xffff, UPT ;  /* 0x0000ffff0800788c */ /* 0x000fe2000bf24070 */
[----:B------:R-:W-:Y:S01]  /*1360*/  PRMT R3, RZ, 0x7610, R3 ;  /* 0x00007610ff037816 */ /* 0x000fe20000000003 */
[----:B------:R-:W-:-:S02]  /*1370*/  UISETP.GT.U32.AND UP0, UPT, UR4, 0xffff, UPT ;  /* 0x0000ffff0400788c */ /* 0x000fc4000bf04070 */
[----:B------:R-:W-:Y:S01]  /*1380*/  ULOP3.LUT UR49, UR5, 0x1, URZ, 0xc0, !UPT ;  /* 0x0000000105317892 */ /* 0x000fe2000f8ec0ff */
[----:B---3--:R-:W-:Y:S01]  /*1390*/  R2UR UR7, R2 ;  /* 0x00000000020772ca */ /* 0x008fe200000e0000 */
[----:B------:R-:W-:Y:S01]  /*13a0*/  USEL UR5, UR8, 0xffff, !UP1 ;  /* 0x0000ffff08057887 */ /* 0x000fe2000c800000 */
[----:B------:R-:W-:Y:S01]  /*13b0*/  PRMT R2, RZ, 0x7610, R2 ;  /* 0x00007610ff027816 */ /* 0x000fe20000000002 */
[----:B------:R-:W-:Y:S02]  /*13c0*/  USEL UR4, UR4, 0xffff, !UP0 ;  /* 0x0000ffff04047887 */ /* 0x000fe4000c000000 */
[----:B------:R-:W-:Y:S02]  /*13d0*/  ULOP3.LUT UR5, UR5, 0xffff, URZ, 0xc0, !UPT ;  /* 0x0000ffff05057892 */ /* 0x000fe4000f8ec0ff */
[----:B------:R-:W-:Y:S02]  /*13e0*/  ULOP3.LUT UR4, UR4, 0xffff, URZ, 0xc0, !UPT ;  /* 0x0000ffff04047892 */ /* 0x000fe4000f8ec0ff */
[----:B------:R-:W-:-:S02]  /*13f0*/  USHF.L.U32 UR26, UR26, UR5, URZ ;  /* 0x000000051a1a7299 */ /* 0x000fc400080006ff */
[----:B------:R-:W-:Y:S02]  /*1400*/  USHF.L.U32 UR25, UR25, UR4, URZ ;  /* 0x0000000419197299 */ /* 0x000fe400080006ff */
[----:B------:R-:W-:Y:S02]  /*1410*/  UIADD3 UR5, UPT, UPT, -UR6, URZ, URZ ;  /* 0x000000ff06057290 */ /* 0x000fe4000fffe1ff */
[----:B------:R-:W-:Y:S02]  /*1420*/  UIADD3 UR4, UPT, UPT, -UR7, URZ, URZ ;  /* 0x000000ff07047290 */ /* 0x000fe4000fffe1ff */
[----:B------:R-:W-:Y:S02]  /*1430*/  UIMAD UR5, UR11, UR5, UR32 ;  /* 0x000000050b0572a4 */ /* 0x000fe4000f8e0220 */
[----:B------:R-:W-:Y:S02]  /*1440*/  UIMAD UR4, UR12, UR4, UR9 ;  /* 0x000000040c0472a4 */ /* 0x000fe4000f8e0209 */
[----:B------:R-:W-:-:S02]  /*1450*/  USHF.L.U32 UR31, UR13, 0x8, URZ ;  /* 0x000000080d1f7899 */ /* 0x000fc400080006ff */
[----:B------:R-:W-:Y:S01]  /*1460*/  USHF.L.U32 UR30, UR13, 0x9, URZ ;  /* 0x000000090d1e7899 */ /* 0x000fe200080006ff */
[----:B------:R-:W-:Y:S01]  /*1470*/  IMAD.U32 R53, RZ, RZ, UR5 ;  /* 0x00000005ff357e24 */ /* 0x000fe2000f8e00ff */
[----:B------:R-:W-:Y:S01]  /*1480*/  ULOP3.LUT UR31, UR31, 0xc00, URZ, 0xc0, !UPT ;  /* 0x00000c001f1f7892 */ /* 0x000fe2000f8ec0ff */
[----:B------:R-:W-:Y:S01]  /*1490*/  IMAD.U32 R52, RZ, RZ, UR4 ;  /* 0x00000004ff347e24 */ /* 0x000fe2000f8e00ff */
[----:B------:R-:W-:Y:S01]  /*14a0*/  ULOP3.LUT UR30, UR30, 0x400, URZ, 0xc0, !UPT ;  /* 0x000004001e1e7892 */ /* 0x000fe2000f8ec0ff */
[----:B-1----:R-:W-:Y:S11]  /*14b0*/  BRA.U UP4, `(.L_x_18) ;  /* 0x0000000104b47547 */ /* 0x002ff6000b800000 */
[----:B------:R-:W-:Y:S02]  /*14c0*/  R2UR UR17, R52 ;  /* 0x00000000341172ca */ /* 0x000fe400000e0000 */
[----:B------:R-:W-:-:S11]  /*14d0*/  R2UR UR18, R53 ;  /* 0x00000000351272ca */ /* 0x000fd600000e0000 */
[----:B------:R-:W-:Y:S02]  /*14e0*/  UISETP.NE.AND UP0, UPT, UR17, URZ, UPT ;  /* 0x000000ff1100728c */ /* 0x000fe4000bf05270 */
[----:B------:R-:W-:Y:S02]  /*14f0*/  ULOP3.LUT UR4, UR18, 0x2, URZ, 0x3c, !UPT ;  /* 0x0000000212047892 */ /* 0x000fe4000f8e3cff */
[----:B------:R-:W-:Y:S02]  /*1500*/  UISETP.GT.U32.AND UP1, UPT, UR18, 0x1, UP0 ;  /* 0x000000011200788c */ /* 0x000fe40008724070 */
[----:B------:R-:W-:Y:S02]  /*1510*/  UISETP.NE.AND UP2, UPT, UR17, 0x1, UPT ;  /* 0x000000011100788c */ /* 0x000fe4000bf45270 */
[----:B------:R-:W-:Y:S02]  /*1520*/  UISETP.GT.U32.AND UP0, UPT, UR4, 0x1, UP0 ;  /* 0x000000010400788c */ /* 0x000fe40008704070 */
[----:B------:R-:W-:-:S02]  /*1530*/  USEL UR7, URZ, 0x1, UP1 ;  /* 0x00000001ff077887 */ /* 0x000fc40008800000 */
[----:B------:R-:W-:Y:S02]  /*1540*/  USEL UR8, URZ, 0x2, UP1 ;  /* 0x00000002ff087887 */ /* 0x000fe40008800000 */
[----:B------:R-:W-:Y:S02]  /*1550*/  UISETP.GT.U32.AND UP1, UPT, UR18, 0x1, UP2 ;  /* 0x000000011200788c */ /* 0x000fe40009724070 */
[----:B------:R-:W-:Y:S02]  /*1560*/  USEL UR12, URZ, 0x4, UP0 ;  /* 0x00000004ff0c7887 */ /* 0x000fe40008000000 */
[----:B------:R-:W-:Y:S02]  /*1570*/  USEL UR15, URZ, 0x8, UP0 ;  /* 0x00000008ff0f7887 */ /* 0x000fe40008000000 */
[----:B------:R-:W-:Y:S02]  /*1580*/  UISETP.GT.U32.AND UP0, UPT, UR4, 0x1, UP2 ;  /* 0x000000010400788c */ /* 0x000fe40009704070 */
[----:B------:R-:W-:-:S02]  /*1590*/  USEL UR6, URZ, 0x10, UP1 ;  /* 0x00000010ff067887 */ /* 0x000fc40008800000 */
[----:B------:R-:W-:Y:S02]  /*15a0*/  USEL UR11, URZ, 0x20, UP1 ;  /* 0x00000020ff0b7887 */ /* 0x000fe40008800000 */
[----:B------:R-:W-:Y:S02]  /*15b0*/  UISETP.NE.AND UP1, UPT, UR17, 0x2, UPT ;  /* 0x000000021100788c */ /* 0x000fe4000bf25270 */
[----:B------:R-:W-:Y:S02]  /*15c0*/  USEL UR14, URZ, 0x40, UP0 ;  /* 0x00000040ff0e7887 */ /* 0x000fe40008000000 */
[----:B------:R-:W-:Y:S02]  /*15d0*/  USEL UR16, URZ, 0x80, UP0 ;  /* 0x00000080ff107887 */ /* 0x000fe40008000000 */
[----:B------:R-:W-:Y:S02]  /*15e0*/  UISETP.GT.U32.AND UP0, UPT, UR18, 0x1, UP1 ;  /* 0x000000011200788c */ /* 0x000fe40008f04070 */
[----:B------:R-:W-:-:S02]  /*15f0*/  UISETP.NE.AND UP2, UPT, UR17, 0x3, UPT ;  /* 0x000000031100788c */ /* 0x000fc4000bf45270 */
[----:B------:R-:W-:Y:S02]  /*1600*/  USEL UR5, URZ, 0x100, UP0 ;  /* 0x00000100ff057887 */ /* 0x000fe40008000000 */
[----:B------:R-:W-:Y:S02]  /*1610*/  USEL UR10, URZ, 0x200, UP0 ;  /* 0x00000200ff0a7887 */ /* 0x000fe40008000000 */
[----:B------:R-:W-:Y:S02]  /*1620*/  UISETP.GT.U32.AND UP0, UPT, UR18, 0x1, UP2 ;  /* 0x000000011200788c */ /* 0x000fe40009704070 */
[----:B------:R-:W-:Y:S02]  /*1630*/  UIADD3 UR5, UPT, UPT, UR5, UR6, UR7 ;  /* 0x0000000605057290 */ /* 0x000fe4000fffe007 */
[----:B------:R-:W-:Y:S02]  /*1640*/  USEL UR9, URZ, 0x1000, UP0 ;  /* 0x00001000ff097887 */ /* 0x000fe40008000000 */
[----:B------:R-:W-:-:S02]  /*1650*/  USEL UR13, URZ, 0x2000, UP0 ;  /* 0x00002000ff0d7887 */ /* 0x000fc40008000000 */
[----:B------:R-:W-:Y:S02]  /*1660*/  UIADD3 UR5, UPT, UPT, UR8, UR9, UR5 ;  /* 0x0000000908057290 */ /* 0x000fe4000fffe005 */
[----:B------:R-:W-:Y:S02]  /*1670*/  UISETP.GT.U32.AND UP1, UPT, UR4, 0x1, UP1 ;  /* 0x000000010400788c */ /* 0x000fe40008f24070 */
[----:B------:R-:W-:Y:S02]  /*1680*/  UIADD3 UR5, UPT, UPT, UR10, UR11, UR5 ;  /* 0x0000000b0a057290 */ /* 0x000fe4000fffe005 */
[----:B------:R-:W-:Y:S02]  /*1690*/  UISETP.GT.U32.AND UP0, UPT, UR4, 0x1, UP2 ;  /* 0x000000010400788c */ /* 0x000fe40009704070 */
[----:B------:R-:W-:Y:S02]  /*16a0*/  USEL UR4, URZ, 0x400, UP1 ;  /* 0x00000400ff047887 */ /* 0x000fe40008800000 */
[----:B------:R-:W-:-:S02]  /*16b0*/  UIADD3 UR5, UPT, UPT, UR12, UR13, UR5 ;  /* 0x0000000d0c057290 */ /* 0x000fc4000fffe005 */
[----:B------:R-:W-:Y:S02]  /*16c0*/  USEL UR6, URZ, 0x4000, UP0 ;  /* 0x00004000ff067887 */ /* 0x000fe40008000000 */
[----:B------:R-:W-:Y:S02]  /*16d0*/  UIADD3 UR5, UPT, UPT, UR4, UR14, UR5 ;  /* 0x0000000e04057290 */ /* 0x000fe4000fffe005 */
[----:B------:R-:W-:Y:S02]  /*16e0*/  USEL UR7, URZ, 0x800, UP1 ;  /* 0x00000800ff077887 */ /* 0x000fe40008800000 */
[----:B------:R-:W-:Y:S02]  /*16f0*/  ULOP3.LUT UR4, UR18, 0xfffffffe, URZ, 0xc0, !UPT ;  /* 0xfffffffe12047892 */ /* 0x000fe4000f8ec0ff */
[----:B------:R-:W-:Y:S02]  /*1700*/  UIADD3 UR5, UPT, UPT, UR15, UR6, UR5 ;  /* 0x000000060f057290 */ /* 0x000fe4000fffe005 */
[----:B------:R-:W-:-:S02]  /*1710*/  ULEA UR4, UR17, UR4, 0x2 ;  /* 0x0000000411047291 */ /* 0x000fc4000f8e10ff */
[----:B------:R-:W-:Y:S02]  /*1720*/  USEL UR6, URZ, 0x8000, UP0 ;  /* 0x00008000ff067887 */ /* 0x000fe40008000000 */
[----:B------:R-:W-:-:S03]  /*1730*/  UIADD3 UR5, UPT, UPT, UR7, UR16, UR5 ;  /* 0x0000001007057290 */ /* 0x000fc6000fffe005 */
[----:B------:R-:W-:Y:S01]  /*1740*/  UMOV UR7, 0x3 ;  /* 0x0000000300077882 */ /* 0x000fe20000000000 */
[----:B------:R-:W-:Y:S02]  /*1750*/  UIADD3 UR5, UPT, UPT, UR5, UR6, URZ ;  /* 0x0000000605057290 */ /* 0x000fe4000fffe0ff */
[----:B------:R-:W-:-:S04]  /*1760*/  USHF.L.U32 UR4, UR7, UR4, URZ ;  /* 0x0000000407047299 */ /* 0x000fc800080006ff */
[----:B------:R-:W-:Y:S02]  /*1770*/  IMAD.U32 R3, RZ, RZ, UR5 ;  /* 0x00000005ff037e24 */ /* 0x000fe4000f8e00ff */
[----:B------:R-:W-:Y:S02]  /*1780*/  IMAD.U32 R2, RZ, RZ, UR4 ;  /* 0x00000004ff027e24 */ /* 0x000fe4000f8e00ff */
.L_x_18:
[----:B------:R-:W-:Y:S05]  /*1790*/  BRA.U !UP6, `(.L_x_19) ;  /* 0x000000010ed47547 */ /* 0x000fea000b800000 */
[----:B------:R-:W1:Y:S01]  /*17a0*/  LDCU.128 UR12, c[0x0][0xb10] ;  /* 0x00016200ff0c77ac */ /* 0x000e620008000c00 */
[----:B------:R-:W2:Y:S01]  /*17b0*/  LDCU UR6, c[0x0][0x370] ;  /* 0x00006e00ff0677ac */ /* 0x000ea20008000800 */
[----:B------:R-:W3:Y:S01]  /*17c0*/  LDCU UR5, c[0x0][0x374] ;  /* 0x00006e80ff0577ac */ /* 0x000ee20008000800 */
[----:B------:R-:W4:Y:S01]  /*17d0*/  LDCU UR24, c[0x0][0xb0c] ;  /* 0x00016180ff1877ac */ /* 0x000f220008000800 */
[----:B------:R-:W4:Y:S01]  /*17e0*/  LDCU UR4, c[0x0][0xb20] ;  /* 0x00016400ff0477ac */ /* 0x000f220008000800 */
[----:B------:R-:W4:Y:S01]  /*17f0*/  LDCU.64 UR8, c[0x0][0xb28] ;  /* 0x00016500ff0877ac */ /* 0x000f220008000a00 */
[----:B-1----:R-:W-:Y:S02]  /*1800*/  UISETP.NE.AND UP0, UPT, UR14, 0x1, UPT ;  /* 0x000000010e00788c */ /* 0x002fe4000bf05270 */
[----:B---3--:R-:W-:Y:S02]  /*1810*/  UIMAD.WIDE.U32 UR10, UR5, UR15, URZ ;  /* 0x0000000f050a72a5 */ /* 0x008fe4000f8e00ff */
[----:B--2---:R-:W-:-:S02]  /*1820*/  UIMAD.WIDE.U32 UR18, UR6, UR12, URZ ;  /* 0x0000000c061272a5 */ /* 0x004fc4000f8e00ff */
[----:B----4-:R-:W-:Y:S02]  /*1830*/  UISETP.NE.AND UP1, UPT, UR24, 0x1, UPT ;  /* 0x000000011800788c */ /* 0x010fe4000bf25270 */
[----:B------:R-:W-:Y:S01]  /*1840*/  UISETP.NE.AND UP2, UPT, UR23, 0x1, UPT ;  /* 0x000000011700788c */ /* 0x000fe2000bf45270 */
[----:B------:R-:W-:Y:S02]  /*1850*/  UMOV UR10, UR11 ;  /* 0x0000000b000a7c82 */ /* 0x000fe40008000000 */
[----:B------:R-:W-:Y:S01]  /*1860*/  UMOV UR18, UR19 ;  /* 0x0000001300127c82 */ /* 0x000fe20008000000 */
[----:B------:R-:W-:Y:S02]  /*1870*/  @UP0 USHF.R.U32.HI UR5, URZ, UR4, UR10 ;  /* 0x00000004ff050299 */ /* 0x000fe4000801160a */
[----:B------:R-:W-:Y:S02]  /*1880*/  UIMAD.WIDE.U32 UR20, UR27, UR15, URZ ;  /* 0x0000000f1b1472a5 */ /* 0x000fe4000f8e00ff */
[----:B------:R-:W-:-:S02]  /*1890*/  UIMAD.WIDE.U32 UR10, UR5, UR8, URZ ;  /* 0x00000008050a72a5 */ /* 0x000fc4000f8e00ff */
[----:B------:R-:W-:Y:S02]  /*18a0*/  @UP1 USHF.R.U32.HI UR6, URZ, UR13, UR18 ;  /* 0x0000000dff061299 */ /* 0x000fe40008011612 */
[----:B------:R-:W-:Y:S02]  /*18b0*/  UIMAD.WIDE.U32 UR16, UR32, UR12, URZ ;  /* 0x0000000c201072a5 */ /* 0x000fe4000f8e00ff */
[----:B------:R-:W-:Y:S01]  /*18c0*/  UIMAD.WIDE.U32 UR18, UR6, UR8, URZ ;  /* 0x00000008061272a5 */ /* 0x000fe2000f8e00ff */
[----:B------:R-:W-:Y:S01]  /*18d0*/  UMOV UR20, UR21 ;  /* 0x0000001500147c82 */ /* 0x000fe20008000000 */
[----:B------:R-:W-:Y:S01]  /*18e0*/  UMOV UR10, UR11 ;  /* 0x0000000b000a7c82 */ /* 0x000fe20008000000 */
[----:B------:R-:W-:Y:S02]  /*18f0*/  USHF.R.U32.HI UR20, URZ, UR4, UR20 ;  /* 0x00000004ff147299 */ /* 0x000fe40008011614 */
[----:B------:R-:W-:Y:S02]  /*1900*/  @UP2 USHF.R.U32.HI UR5, URZ, UR9, UR10 ;  /* 0x00000009ff052299 */ /* 0x000fe4000801160a */
[----:B------:R-:W-:Y:S01]  /*1910*/  UMOV UR7, UR19 ;  /* 0x0000001300077c82 */ /* 0x000fe20008000000 */
[----:B------:R-:W-:Y:S01]  /*1920*/  UMOV UR16, UR17 ;  /* 0x0000001100107c82 */ /* 0x000fe20008000000 */
[----:B------:R-:W-:-:S02]  /*1930*/  @UP2 USHF.R.U32.HI UR6, URZ, UR9, UR7 ;  /* 0x00000009ff062299 */ /* 0x000fc40008011607 */
[----:B------:R-:W-:Y:S02]  /*1940*/  USHF.R.U32.HI UR16, URZ, UR13, UR16 ;  /* 0x0000000dff107299 */ /* 0x000fe40008011610 */
[----:B------:R-:W-:Y:S02]  /*1950*/  USEL UR4, UR27, UR20, !UP0 ;  /* 0x000000141b047287 */ /* 0x000fe4000c000000 */
[----:B------:R-:W-:Y:S02]  /*1960*/  UIMAD UR7, UR5, UR23, URZ ;  /* 0x00000017050772a4 */ /* 0x000fe4000f8e02ff */
[----:B------:R-:W-:Y:S02]  /*1970*/  USEL UR5, UR32, UR16, !UP1 ;  /* 0x0000001020057287 */ /* 0x000fe4000c800000 */
[----:B------:R-:W-:Y:S02]  /*1980*/  UIMAD UR12, UR6, UR23, URZ ;  /* 0x00000017060c72a4 */ /* 0x000fe4000f8e02ff */
[----:B------:R-:W-:-:S02]  /*1990*/  UISETP.GE.AND UP0, UPT, UR4, UR7, UPT ;  /* 0x000000070400728c */ /* 0x000fc4000bf06270 */
[----:B------:R-:W-:Y:S02]  /*19a0*/  UIMAD.WIDE.U32 UR10, UR4, UR8, URZ ;  /* 0x00000008040a72a5 */ /* 0x000fe4000f8e00ff */
[----:B------:R-:W-:Y:S02]  /*19b0*/  UISETP.GE.OR UP0, UPT, UR5, UR12, UP0 ;  /* 0x0000000c0500728c */ /* 0x000fe40008706670 */
[----:B------:R-:W-:Y:S02]  /*19c0*/  UIMAD.WIDE.U32 UR12, UR5, UR8, URZ ;  /* 0x00000008050c72a5 */ /* 0x000fe4000f8e00ff */
[----:B------:R-:W-:Y:S01]  /*19d0*/  UIADD3 UR10, UPT, UPT, -UR4, URZ, URZ ;  /* 0x000000ff040a7290 */ /* 0x000fe2000fffe1ff */
[----:B------:R-:W-:Y:S01]  /*19e0*/  UMOV UR8, UR11 ;  /* 0x0000000b00087c82 */ /* 0x000fe20008000000 */
[----:B------:R-:W-:Y:S02]  /*19f0*/  UIADD3 UR20, UPT, UPT, -UR5, URZ, URZ ;  /* 0x000000ff05147290 */ /* 0x000fe4000fffe1ff */
[----:B------:R-:W-:-:S03]  /*1a00*/  USHF.R.U32.HI UR8, URZ, UR9, UR8 ;  /* 0x00000009ff087299 */ /* 0x000fc60008011608 */
[----:B------:R-:W-:Y:S01]  /*1a10*/  @!UP0 UMOV UR7, UR13 ;  /* 0x0000000d00078c82 */ /* 0x000fe20008000000 */
[----:B------:R-:W-:Y:S02]  /*1a20*/  UIMAD UR27, UR14, UR10, UR27 ;  /* 0x0000000a0e1b72a4 */ /* 0x000fe4000f8e021b */
[----:B------:R-:W-:Y:S02]  /*1a30*/  USEL UR8, UR4, UR8, !UP2 ;  /* 0x0000000804087287 */ /* 0x000fe4000d000000 */
[----:B------:R-:W-:Y:S02]  /*1a40*/  @!UP0 USHF.R.U32.HI UR7, URZ, UR9, UR7 ;  /* 0x00000009ff078299 */ /* 0x000fe40008011607 */
[----:B------:R-:W-:Y:S02]  /*1a50*/  UIADD3 UR9, UPT, UPT, -UR8, URZ, URZ ;  /* 0x000000ff08097290 */ /* 0x000fe4000fffe1ff */
[----:B------:R-:W-:Y:S02]  /*1a60*/  @!UP0 USEL UR7, UR5, UR7, !UP2 ;  /* 0x0000000705078287 */ /* 0x000fe4000d000000 */
[----:B------:R-:W-:-:S02]  /*1a70*/  UIMAD UR9, UR23, UR9, UR4 ;  /* 0x00000009170972a4 */ /* 0x000fc4000f8e0204 */
[----:B------:R-:W-:Y:S02]  /*1a80*/  @!UP0 UIADD3 UR8, UPT, UPT, UR8, -UR7, URZ ;  /* 0x8000000708088290 */ /* 0x000fe4000fffe0ff */
[----:B------:R-:W-:Y:S02]  /*1a90*/  @!UP0 UIMAD UR6, UR9, UR6, UR7 ;  /* 0x00000006090682a4 */ /* 0x000fe4000f8e0207 */
[----:B------:R-:W-:Y:S02]  /*1aa0*/  @!UP0 UIMAD UR4, UR8, UR23, UR5 ;  /* 0x00000017080482a4 */ /* 0x000fe4000f8e0205 */
[----:B------:R-:W-:Y:S02]  /*1ab0*/  UIMAD UR20, UR24, UR20, UR32 ;  /* 0x00000014181472a4 */ /* 0x000fe4000f8e0220 */
[----:B------:R-:W-:Y:S01]  /*1ac0*/  UIMAD UR27, UR4, UR14, UR27 ;  /* 0x0000000e041b72a4 */ /* 0x000fe2000f8e021b */
[----:B------:R-:W-:Y:S02]  /*1ad0*/  @!UP0 UMOV UR5, UR6 ;  /* 0x0000000600058c82 */ /* 0x000fe40008000000 */
[----:B------:R-:W-:-:S12]  /*1ae0*/  UIMAD UR20, UR5, UR24, UR20 ;  /* 0x00000018051472a4 */ /* 0x000fd8000f8e0214 */
.L_x_19:
[----:B------:R-:W-:-:S09]  /*1af0*/  UISETP.NE.AND UP0, UPT, UR28, 0x1, UPT ;  /* 0x000000011c00788c */ /* 0x000fd2000bf05270 */
[----:B------:R-:W-:Y:S05]  /*1b00*/  BRA.U UP0, `(.L_x_20) ;  /* 0x0000000100447547 */ /* 0x000fea000b800000 */
[----:B------:R-:W1:Y:S01]  /*1b10*/  LDCU.128 UR8, c[0x0][0xb10] ;  /* 0x00016200ff0877ac */ /* 0x000e620008000c00 */
[----:B------:R-:W2:Y:S01]  /*1b20*/  LDCU UR12, c[0x0][0xb0c] ;  /* 0x00016180ff0c77ac */ /* 0x000ea20008000800 */
[----:B------:R-:W3:Y:S01]  /*1b30*/  LDCU UR13, c[0x0][0xb20] ;  /* 0x00016400ff0d77ac */ /* 0x000ee20008000800 */
[----:B-1----:R-:W-:Y:S02]  /*1b40*/  UIMAD.WIDE.U32 UR6, UR20, UR8, URZ ;  /* 0x00000008140672a5 */ /* 0x002fe4000f8e00ff */
[----:B------:R-:W-:Y:S02]  /*1b50*/  UIMAD.WIDE.U32 UR4, UR27, UR11, URZ ;  /* 0x0000000b1b0472a5 */ /* 0x000fe4000f8e00ff */
[----:B--2---:R-:W-:Y:S02]  /*1b60*/  UISETP.NE.AND UP1, UPT, UR12, 0x1, UPT ;  /* 0x000000010c00788c */ /* 0x004fe4000bf25270 */
[----:B------:R-:W-:Y:S01]  /*1b70*/  UISETP.NE.AND UP0, UPT, UR10, 0x1, UPT ;  /* 0x000000010a00788c */ /* 0x000fe2000bf05270 */
[----:B------:R-:W-:-:S02]  /*1b80*/  UMOV UR6, UR7 ;  /* 0x0000000700067c82 */ /* 0x000fc40008000000 */
[----:B------:R-:W-:Y:S01]  /*1b90*/  UMOV UR4, UR5 ;  /* 0x0000000500047c82 */ /* 0x000fe20008000000 */
[----:B------:R-:W-:Y:S02]  /*1ba0*/  USHF.R.U32.HI UR6, URZ, UR9, UR6 ;  /* 0x00000009ff067299 */ /* 0x000fe40008011606 */
[----:B---3--:R-:W-:Y:S02]  /*1bb0*/  USHF.R.U32.HI UR4, URZ, UR13, UR4 ;  /* 0x0000000dff047299 */ /* 0x008fe40008011604 */
[----:B------:R-:W-:Y:S02]  /*1bc0*/  USEL UR5, UR20, UR6, !UP1 ;  /* 0x0000000614057287 */ /* 0x000fe4000c800000 */
[----:B------:R-:W-:-:S04]  /*1bd0*/  USEL UR4, UR27, UR4, !UP0 ;  /* 0x000000041b047287 */ /* 0x000fc8000c000000 */
[----:B------:R-:W-:Y:S02]  /*1be0*/  UIADD3 UR6, UPT, UPT, -UR4, UR5, URZ ;  /* 0x0000000504067290 */ /* 0x000fe4000fffe1ff */
[----:B------:R-:W-:Y:S02]  /*1bf0*/  UIADD3 UR4, UPT, UPT, UR4, -UR5, URZ ;  /* 0x8000000504047290 */ /* 0x000fe4000fffe0ff */
[----:B------:R-:W-:Y:S02]  /*1c00*/  UIMAD UR27, UR6, UR10, UR27 ;  /* 0x0000000a061b72a4 */ /* 0x000fe4000f8e021b */
[----:B------:R-:W-:-:S12]  /*1c10*/  UIMAD UR20, UR4, UR12, UR20 ;  /* 0x0000000c041472a4 */ /* 0x000fd8000f8e0214 */
.L_x_20:
[----:B------:R-:W-:-:S09]  /*1c20*/  UISETP.EQ.U32.AND UP0, UPT, UR29, 0x1, UPT ;  /* 0x000000011d00788c */ /* 0x000fd2000bf02070 */
[----:B------:R-:W-:Y:S05]  /*1c30*/  BRA.U !UP0, `(.L_x_21) ;  /* 0x00000001080c7547 */ /* 0x000fea000b800000 */
[----:B------:R-:W-:Y:S01]  /*1c40*/  UCGABAR_WAIT ;  /* 0x0000000000007dc7 */ /* 0x000fe20008000000 */
[----:B------:R-:W-:Y:S01]  /*1c50*/  CCTL.IVALL ;  /* 0x00000000ff00798f */ /* 0x000fe20002000000 */
[----:B------:R-:W-:Y:S05]  /*1c60*/  BRA `(.L_x_22) ;  /* 0x0000000000047947 */ /* 0x000fea0003800000 */
.L_x_21:
[----:B------:R-:W-:Y:S06]  /*1c70*/  BAR.SYNC.DEFER_BLOCKING 0x0 ;  /* 0x0000000000007b1d */ /* 0x000fec0000010000 */
.L_x_22:
[----:B------:R-:W-:Y:S05]  /*1c80*/  BRA.U UP5, `(.L_x_23) ;  /* 0x0000001905d87547 */ /* 0x000fea000b800000 */
[----:B------:R-:W1:Y:S01]  /*1c90*/  S2UR UR4, SR_CgaCtaId ;  /* 0x00000000000479c3 */ /* 0x000e620000008800 */
[----:B------:R-:W2:Y:S01]  /*1ca0*/  LDCU UR7, c[0x0][0x38c] ;  /* 0x00007180ff0777ac */ /* 0x000ea20008000800 */
[----:B------:R-:W-:Y:S01]  /*1cb0*/  PLOP3.LUT P1, PT, PT, PT, UP3, 0x80, 0x8 ;  /* 0x000000000008781c */ /* 0x000fe20003f2f038 */
[----:B------:R-:W-:Y:S01]  /*1cc0*/  IMAD.MOV.U32 R12, RZ, RZ, 0x1 ;  /* 0x00000001ff0c7424 */ /* 0x000fe200078e00ff */
[----:B------:R-:W-:Y:S01]  /*1cd0*/  ISETP.NE.AND P2, PT, R0, RZ, P3 ;  /* 0x000000ff0000720c */ /* 0x000fe20001f45270 */
[----:B------:R-:W-:Y:S01]  /*1ce0*/  UMOV UR21, 0x400 ;  /* 0x0000040000157882 */ /* 0x000fe20000000000 */
[----:B------:R-:W-:Y:S01]  /*1cf0*/  UISETP.NE.AND UP0, UPT, UR22, URZ, UPT ;  /* 0x000000ff1600728c */ /* 0x000fe2000bf05270 */
[----:B------:R-:W-:Y:S01]  /*1d00*/  PLOP3.LUT P1, PT, P1, PT, PT, 0x8, 0x80 ;  /* 0x000000000080781c */ /* 0x000fe20000f2e170 */
[----:B------:R-:W-:Y:S01]  /*1d10*/  USHF.L.U32 UR6, UR32, 0x5, URZ ;  /* 0x0000000520067899 */ /* 0x000fe200080006ff */
[----:B------:R-:W-:Y:S01]  /*1d20*/  CS2R R10, SRZ ;  /* 0x00000000000a7805 */ /* 0x000fe2000001ff00 */
[----:B------:R-:W-:Y:S01]  /*1d30*/  USEL UR24, UR40, 0x2, UP0 ;  /* 0x0000000228187887 */ /* 0x000fe20008000000 */
[----:B------:R-:W-:Y:S01]  /*1d40*/  IMAD.MOV.U32 R9, RZ, RZ, RZ ;  /* 0x000000ffff097224 */ /* 0x000fe200078e00ff */
[----:B------:R-:W-:Y:S01]  /*1d50*/  USHF.L.U32 UR48, UR32, 0x6, URZ ;  /* 0x0000000620307899 */ /* 0x000fe200080006ff */
[----:B------:R-:W-:Y:S01]  /*1d60*/  IMAD.MOV.U32 R8, RZ, RZ, 0x1 ;  /* 0x00000001ff087424 */ /* 0x000fe200078e00ff */
[----:B------:R-:W3:Y:S02]  /*1d70*/  LDCU UR44, c[0x0][0x370] ;  /* 0x00006e00ff2c77ac */ /* 0x000ee40008000800 */
[----:B------:R-:W-:-:S02]  /*1d80*/  ULOP3.LUT UR48, UR48, 0x40, URZ, 0xc0, !UPT ;  /* 0x0000004030307892 */ /* 0x000fc4000f8ec0ff */
[----:B--2---:R-:W-:Y:S02]  /*1d90*/  UIADD3 UR5, UPT, UPT, UR7, 0x3f, URZ ;  /* 0x0000003f07057890 */ /* 0x004fe4000fffe0ff */
[----:B------:R-:W-:Y:S02]  /*1da0*/  UIADD3 UR51, UPT, UPT, UR7, 0x7e, URZ ;  /* 0x0000007e07337890 */ /* 0x000fe4000fffe0ff */
[----:B-1----:R-:W-:Y:S02]  /*1db0*/  ULEA UR21, UR4, UR21, 0x18 ;  /* 0x0000001504157291 */ /* 0x002fe4000f8ec0ff */
[----:B------:R-:W-:Y:S02]  /*1dc0*/  USHF.R.S32.HI UR4, URZ, 0x1f, UR5 ;  /* 0x0000001fff047899 */ /* 0x000fe40008011405 */
[----:B------:R-:W-:Y:S02]  /*1dd0*/  UIADD3 UR7, UPT, UPT, UR7, -0x1, URZ ;  /* 0xffffffff07077890 */ /* 0x000fe4000fffe0ff */
[----:B------:R-:W-:-:S02]  /*1de0*/  ULEA.HI UR4, UR4, UR5, URZ, 0x6 ;  /* 0x0000000504047291 */ /* 0x000fc4000f8f30ff */
[----:B------:R-:W-:Y:S02]  /*1df0*/  UISETP.GE.U32.AND UP1, UPT, UR7, -0x7f, UPT ;  /* 0xffffff810700788c */ /* 0x000fe4000bf26070 */
[----:B------:R-:W-:Y:S02]  /*1e00*/  USHF.R.S32.HI UR46, URZ, 0x6, UR4 ;  /* 0x00000006ff2e7899 */ /* 0x000fe40008011404 */
[----:B------:R-:W-:Y:S02]  /*1e10*/  ULOP3.LUT UR5, UR6, 0x20, URZ, 0xc0, !UPT ;  /* 0x0000002006057892 */ /* 0x000fe4000f8ec0ff */
[----:B------:R-:W-:Y:S02]  /*1e20*/  UISETP.LT.U32.AND UP0, UPT, UR46, 0x11, UPT ;  /* 0x000000112e00788c */ /* 0x000fe4000bf01070 */
[----:B------:R-:W-:Y:S02]  /*1e30*/  ULEA UR39, UR31, UR21, 0x1 ;  /* 0x000000151f277291 */ /* 0x000fe4000f8e08ff */
[----:B------:R-:W-:-:S02]  /*1e40*/  USEL UR45, UR46, 0x11, UP0 ;  /* 0x000000112e2d7887 */ /* 0x000fc40008000000 */
[----:B------:R-:W-:Y:S02]  /*1e50*/  ULEA UR38, UR30, UR21, 0x1 ;  /* 0x000000151e267291 */ /* 0x000fe4000f8e08ff */
[----:B------:R-:W-:Y:S02]  /*1e60*/  UIADD3 UR4, UPT, UPT, UR45, -0x1, URZ ;  /* 0xffffffff2d047890 */ /* 0x000fe4000fffe0ff */
[----:B------:R-:W-:Y:S01]  /*1e70*/  @UP1 UIADD3 UR4, UPT, UPT, UR45, URZ, URZ ;  /* 0x000000ff2d041290 */ /* 0x000fe2000fffe0ff */
[----:B------:R-:W1:Y:S01]  /*1e80*/  LDCU.64 UR28, c[0x0][0x348] ;  /* 0x00006900ff1c77ac */ /* 0x000e620008000a00 */
[----:B------:R-:W2:Y:S01]  /*1e90*/  LDCU UR43, c[0x0][0x374] ;  /* 0x00006e80ff2b77ac */ /* 0x000ea20008000800 */
[----:B------:R-:W-:Y:S02]  /*1ea0*/  ULEA UR49, UR49, UR5, 0x4 ;  /* 0x0000000531317291 */ /* 0x000fe4000f8e20ff */
[----:B------:R-:W-:Y:S02]  /*1eb0*/  ULEA UR48, UR33, UR48, 0x4 ;  /* 0x0000003021307291 */ /* 0x000fe4000f8e20ff */
[----:B------:R-:W-:-:S02]  /*1ec0*/  UIADD3 UR39, UPT, UPT, UR39, 0x3400, URZ ;  /* 0x0000340027277890 */ /* 0x000fc4000fffe0ff */
[----:B------:R-:W-:Y:S02]  /*1ed0*/  UIADD3 UR38, UPT, UPT, UR38, 0x25400, URZ ;  /* 0x0002540026267890 */ /* 0x000fe4000fffe0ff */
[----:B------:R-:W-:Y:S02]  /*1ee0*/  UIADD3 UR50, UPT, UPT, UR46, -UR45, URZ ;  /* 0x8000002d2e327290 */ /* 0x000fe4000fffe0ff */
[----:B------:R-:W-:Y:S02]  /*1ef0*/  UIADD3 UR37, UPT, UPT, UR4, 0x1, URZ ;  /* 0x0000000104257890 */ /* 0x000fe4000fffe0ff */
[----:B------:R-:W-:Y:S01]  /*1f00*/  UIADD3 UR47, UPT, UPT, -UR4, URZ, URZ ;  /* 0x000000ff042f7290 */ /* 0x000fe2000fffe1ff */
[----:B---3--:R-:W-:-:S11]  /*1f10*/  UMOV UR13, URZ ;  /* 0x000000ff000d7c82 */ /* 0x008fd60008000000 */
.L_x_43:
[----:B------:R-:W3:Y:S02]  /*1f20*/  S2UR UR4, SR_CgaCtaId ;  /* 0x00000000000479c3 */ /* 0x000ee40000008800 */
[----:B---3--:R-:W-:-:S09]  /*1f30*/  UISETP.NE.AND UP0, UPT, UR4, URZ, UPT ;  /* 0x000000ff0400728c */ /* 0x008fd2000bf05270 */
[----:B------:R-:W-:Y:S05]  /*1f40*/  BRA.U UP0, `(.L_x_24) ;  /* 0x0000000100287547 */ /* 0x000fea000b800000 */
[----:B------:R-:W-:Y:S02]  /*1f50*/  LEA R0, R9, UR21, 0x3 ;  /* 0x0000001509007c11 */ /* 0x000fe4000f8e18ff */
[----:B------:R-:W-:-:S04]  /*1f60*/  SHF.L.U32 R2, R8, 0x1f, RZ ;  /* 0x0000001f08027819 */ /* 0x000fc800000006ff */
[----:B------:R-:W3:Y:S02]  /*1f70*/  SYNCS.PHASECHK.TRANS64.TRYWAIT P0, [R0+URZ+0x1c0], R2 ;  /* 0x0001c002000075a7 */ /* 0x000ee400080011ff */
[----:B---3--:R-:W-:Y:S05]  /*1f80*/  @!P0 BRA `(.L_x_25) ;  /* 0x0000006800508947 */ /* 0x008fea0003800000 */
.L_x_147:
[----:B------:R-:W-:Y:S01]  /*1f90*/  VIADD R9, R9, 0x1 ;  /* 0x0000000109097836 */ /* 0x000fe20000000000 */
[----:B------:R3:W-:Y:S04]  /*1fa0*/  SYNCS.ARRIVE.TRANS64.A1T0 RZ, [R0+URZ+0x1b0], RZ ;  /* 0x0001b0ff00ff79a7 */ /* 0x0007e800081000ff */
[----:B------:R-:W-:-:S04]  /*1fb0*/  ISETP.NE.AND P0, PT, R9, 0x2, PT ;  /* 0x000000020900780c */ /* 0x000fc80003f05270 */
[----:B------:R-:W-:Y:S02]  /*1fc0*/  SEL R9, R9, RZ, P0 ;  /* 0x000000ff09097207 */ /* 0x000fe40000000000 */
[----:B---3--:R-:W-:-:S04]  /*1fd0*/  SEL R0, RZ, 0x1, P0 ;  /* 0x00000001ff007807 */ /* 0x008fc80000000000 */
[----:B------:R-:W-:-:S07]  /*1fe0*/  LOP3.LUT R8, R8, R0, RZ, 0x3c, !PT ;  /* 0x0000000008087212 */ /* 0x000fce00078e3cff */
.L_x_24:
[----:B------:R-:W-:Y:S01]  /*1ff0*/  ULEA UR4, UR13, UR21, 0x3 ;  /* 0x000000150d047291 */ /* 0x000fe2000f8e18ff */
[----:B------:R-:W-:Y:S01]  /*2000*/  SHF.L.U32 R0, R12, 0x1f, RZ ;  /* 0x0000001f0c007819 */ /* 0x000fe200000006ff */
[----:B------:R-:W-:Y:S02]  /*2010*/  UISETP.GE.U32.AND UP0, UPT, UR51, 0x7f, UPT ;  /* 0x0000007f3300788c */ /* 0x000fe4000bf06070 */
[----:B------:R-:W-:Y:S01]  /*2020*/  ULEA UR11, UR27, UR49, 0x6 ;  /* 0x000000311b0b7291 */ /* 0x000fe2000f8e30ff */
[----:B------:R-:W-:-:S04]  /*2030*/  UMOV UR6, URZ ;  /* 0x000000ff00067c82 */ /* 0x000fc80008000000 */
[----:B------:R3:W4:Y:S01]  /*2040*/  SYNCS.PHASECHK.TRANS64.TRYWAIT P0, [UR4+0x88], R0 ;  /* 0x00008800ff0075a7 */ /* 0x0007220008001104 */
[----:B------:R-:W-:-:S04]  /*2050*/  ULEA.HI UR4, UR20, UR20, URZ, 0x1 ;  /* 0x0000001414047291 */ /* 0x000fc8000f8f08ff */
[----:B------:R-:W-:-:S04]  /*2060*/  USHF.L.U32 UR4, UR4, 0x6, URZ ;  /* 0x0000000604047899 */ /* 0x000fc800080006ff */
[----:B------:R-:W-:-:S04]  /*2070*/  ULOP3.LUT UR35, UR4, 0xffffff80, URZ, 0xc0, !UPT ;  /* 0xffffff8004237892 */ /* 0x000fc8000f8ec0ff */
[----:B------:R-:W-:Y:S01]  /*2080*/  UIADD3 UR35, UPT, UPT, UR48, UR35, URZ ;  /* 0x0000002330237290 */ /* 0x000fe2000fffe0ff */
[----:B------:R-:W-:Y:S11]  /*2090*/  BRA.U !UP0, `(.L_x_26) ;  /* 0x0000000108d07547 */ /* 0x000ff6000b800000 */
[----:B------:R-:W-:Y:S01]  /*20a0*/  UMOV UR16, UR47 ;  /* 0x0000002f00107c82 */ /* 0x000fe20008000000 */
[----:B------:R-:W-:Y:S01]  /*20b0*/  UMOV UR4, UR13 ;  /* 0x0000000d00047c82 */ /* 0x000fe20008000000 */
[----:B------:R-:W-:-:S05]  /*20c0*/  UMOV UR34, URZ ;  /* 0x000000ff00227c82 */ /* 0x000fca0008000000 */
.L_x_32:
[----:B------:R-:W-:Y:S01]  /*20d0*/  ULEA UR33, UR4, UR21, 0x3 ;  /* 0x0000001504217291 */ /* 0x000fe2000f8e18ff */
[----:B------:R-:W-:Y:S01]  /*20e0*/  @P3 MOV R2, 0x6000 ;  /* 0x0000600000023802 */ /* 0x000fe20000000f00 */
[----:B--2-4-:R-:W-:Y:S10]  /*20f0*/  @P0 BRA `(.L_x_27) ;  /* 0x00000000000c0947 */ /* 0x014ff40003800000 */
[----:B------:R-:W-:-:S04]  /*2100*/  SHF.L.U32 R3, R12, 0x1f, RZ ;  /* 0x0000001f0c037819 */ /* 0x000fc800000006ff */
[----:B------:R-:W4:Y:S02]  /*2110*/  SYNCS.PHASECHK.TRANS64.TRYWAIT P0, [UR33+0x88], R3 ;  /* 0x00008803ff0075a7 */ /* 0x000f240008001121 */
[----:B----4-:R-:W-:Y:S05]  /*2120*/  @!P0 BRA `(.L_x_28) ;  /* 0x0000006400fc8947 */ /* 0x010fea0003800000 */
.L_x_27:
[----:B------:R4:W-:Y:S01]  /*2130*/  @P3 SYNCS.ARRIVE.TRANS64 RZ, [UR33], R2 ;  /* 0x00000002ffff39a7 */ /* 0x0009e20008000021 */
[----:B------:R-:W-:Y:S02]  /*2140*/  ULOP3.LUT UR5, UR24, 0x2, URZ, 0xfc, !UPT ;  /* 0x0000000218057892 */ /* 0x000fe4000f8efcff */
[----:B------:R-:W-:Y:S02]  /*2150*/  UIADD3 UR16, UPT, UPT, UR16, 0x1, URZ ;  /* 0x0000000110107890 */ /* 0x000fe4000fffe0ff */
[----:B------:R-:W-:Y:S02]  /*2160*/  UISETP.NE.AND UP0, UPT, UR5, 0x2, UPT ;  /* 0x000000020500788c */ /* 0x000fe4000bf05270 */
[----:B------:R-:W-:-:S07]  /*2170*/  UISETP.NE.AND UP2, UPT, UR16, 0x1, UPT ;  /* 0x000000011000788c */ /* 0x000fce000bf45270 */
[----:B------:R-:W-:Y:S05]  /*2180*/  BRA.U UP0, `(.L_x_29) ;  /* 0x0000000100047547 */ /* 0x000fea000b800000 */
[----:B-12---:R-:W-:Y:S05]  /*2190*/  BPT.TRAP 0x1 ;  /* 0x000000040000795c */ /* 0x006fea0000300000 */
.L_x_29:
[----:B------:R-:W-:Y:S04]  /*21a0*/  BSSY.RECONVERGENT B0, `(.L_x_30) ;  /* 0x0000003000007945 */ /* 0x000fe80003800200 */
[----:B------:R-:W-:Y:S05]  /*21b0*/  @!P2 BRA `(.L_x_31) ;  /* 0x000000000004a947 */ /* 0x000fea0003800000 */
[----:B-12---:R-:W-:Y:S05]  /*21c0*/  BPT.TRAP 0x1 ;  /* 0x000000040000795c */ /* 0x006fea0000300000 */
.L_x_31:
[----:B-12---:R-:W-:Y:S05]  /*21d0*/  BSYNC.RECONVERGENT B0 ;  /* 0x0000000000007941 */ /* 0x006fea0003800200 */
.L_x_30:
[----:B------:R-:W-:Y:S02]  /*21e0*/  UIADD3 UR5, UPT, UPT, UR4, 0x1, URZ ;  /* 0x0000000104057890 */ /* 0x000fe4000fffe0ff */
[----:B------:R-:W-:Y:S02]  /*21f0*/  USHF.L.U32 UR4, UR4, 0xc, URZ ;  /* 0x0000000c04047899 */ /* 0x000fe400080006ff */
[----:B------:R-:W-:Y:S02]  /*2200*/  UISETP.NE.AND UP0, UPT, UR5, 0x11, UPT ;  /* 0x000000110500788c */ /* 0x000fe4000bf05270 */
[----:B------:R-:W-:Y:S02]  /*2210*/  ULOP3.LUT UR32, UR31, UR4, URZ, 0xfc, !UPT ;  /* 0x000000041f207292 */ /* 0x000fe4000f8efcff */
[----:B------:R-:W-:Y:S02]  /*2220*/  USEL UR6, URZ, 0x1, UP0 ;  /* 0x00000001ff067887 */ /* 0x000fe40008000000 */
[----:B------:R-:W-:-:S02]  /*2230*/  USEL UR13, UR5, URZ, UP0 ;  /* 0x000000ff050d7287 */ /* 0x000fc40008000000 */
[----:B------:R-:W-:Y:S02]  /*2240*/  UIADD3 UR14, UP1, UPT, UR28, 0x80, URZ ;  /* 0x000000801c0e7890 */ /* 0x000fe4000ff3e0ff */
[----:B------:R-:W-:Y:S01]  /*2250*/  ULEA UR5, UR13, UR21, 0x3 ;  /* 0x000000150d057291 */ /* 0x000fe2000f8e18ff */
[----:B------:R-:W-:Y:S01]  /*2260*/  LOP3.LUT R12, R12, UR6, RZ, 0x3c, !PT ;  /* 0x000000060c0c7c12 */ /* 0x000fe2000f8e3cff */
[----:B------:R-:W-:Y:S02]  /*2270*/  ULEA UR32, UR32, UR21, 0x1 ;  /* 0x0000001520207291 */ /* 0x000fe4000f8e08ff */
[----:B------:R-:W-:Y:S01]  /*2280*/  UIADD3 UR6, UP0, UPT, UR28, 0x180, URZ ;  /* 0x000001801c067890 */ /* 0x000fe2000ff1e0ff */
[----:B---3--:R-:W-:Y:S01]  /*2290*/  SHF.L.U32 R0, R12, 0x1f, RZ ;  /* 0x0000001f0c007819 */ /* 0x008fe200000006ff */
[----:B------:R-:W-:Y:S02]  /*22a0*/  ULEA UR8, UR30, UR4, 0x1 ;  /* 0x000000041e087291 */ /* 0x000fe4000f8e08ff */
[----:B------:R-:W-:Y:S01]  /*22b0*/  ULOP3.LUT UR33, UR33, 0xfefffff8, URZ, 0xc0, !UPT ;  /* 0xfefffff821217892 */ /* 0x000fe2000f8ec0ff */
[----:B------:R1:W2:Y:S01]  /*22c0*/  SYNCS.PHASECHK.TRANS64.TRYWAIT P0, [UR5+0x88], R0 ;  /* 0x00008800ff0075a7 */ /* 0x0002a20008001105 */
[----:B------:R-:W-:-:S02]  /*22d0*/  UIADD3.X UR15, UPT, UPT, URZ, UR29, URZ, UP1, !UPT ;  /* 0x0000001dff0f7290 */ /* 0x000fc40008ffe4ff */
[----:B------:R-:W-:Y:S02]  /*22e0*/  UIADD3 UR32, UPT, UPT, UR32, 0x3400, URZ ;  /* 0x0000340020207890 */ /* 0x000fe4000fffe0ff */
[----:B------:R-:W-:Y:S02]  /*22f0*/  UPRMT UR5, URZ, 0x5410, UR26 ;  /* 0x00005410ff057896 */ /* 0x000fe4000800001a */
[----:B------:R-:W-:Y:S02]  /*2300*/  UIADD3 UR8, UPT, UPT, UR21, 0x25400, UR8 ;  /* 0x0002540015087890 */ /* 0x000fe4000fffe008 */
[----:B------:R-:W-:Y:S02]  /*2310*/  UIADD3.X UR7, UPT, UPT, URZ, UR29, URZ, UP0, !UPT ;  /* 0x0000001dff077290 */ /* 0x000fe400087fe4ff */
[----:B------:R-:W-:Y:S01]  /*2320*/  UPRMT UR4, URZ, 0x5410, UR25 ;  /* 0x00005410ff047896 */ /* 0x000fe20008000019 */
[----:B------:R-:W-:Y:S01]  /*2330*/  UMOV UR18, 0x0 ;  /* 0x0000000000127882 */ /* 0x000fe20000000000 */
[----:B------:R-:W-:Y:S01]  /*2340*/  UMOV UR19, 0x10000000 ;  /* 0x1000000000137882 */ /* 0x000fe20000000000 */
[----:B------:R-:W-:Y:S01]  /*2350*/  UMOV UR10, UR34 ;  /* 0x00000022000a7c82 */ /* 0x000fe20008000000 */
[----:B------:R-:W-:Y:S01]  /*2360*/  UMOV UR12, UR36 ;  /* 0x00000024000c7c82 */ /* 0x000fe20008000000 */
[----:B------:R-:W-:Y:S01]  /*2370*/  UMOV UR9, UR33 ;  /* 0x0000002100097c82 */ /* 0x000fe20008000000 */
[----:B------:R3:W-:Y:S03]  /*2380*/  UTMALDG.3D.MULTICAST.2CTA [UR32], [UR14], UR5, desc[UR18] ;  /* 0x000012200e0073b4 */ /* 0x0007e60008211805 */
[----:B------:R4:W-:Y:S01]  /*2390*/  UTMALDG.3D.MULTICAST.2CTA [UR8], [UR6], UR4, desc[UR18] ;  /* 0x00001208060073b4 */ /* 0x0009e20008211804 */
[----:B---3--:R-:W-:Y:S01]  /*23a0*/  UIADD3 UR34, UPT, UPT, UR34, 0x40, URZ ;  /* 0x0000004022227890 */ /* 0x008fe2000fffe0ff */
[----:B----4-:R-:W-:Y:S01]  /*23b0*/  UMOV UR6, UR37 ;  /* 0x0000002500067c82 */ /* 0x010fe20008000000 */
[----:B------:R-:W-:Y:S01]  /*23c0*/  UMOV UR4, UR13 ;  /* 0x0000000d00047c82 */ /* 0x000fe20008000000 */
[----:B-1----:R-:W-:Y:S09]  /*23d0*/  BRA.U UP2, `(.L_x_32) ;  /* 0xfffffffd023c7547 */ /* 0x002ff2000b83ffff */
.L_x_26:
[----:B------:R-:W-:Y:S01]  /*23e0*/  ULEA UR4, UR13, UR21, 0x3 ;  /* 0x000000150d047291 */ /* 0x000fe2000f8e18ff */
[----:B---3--:R-:W-:Y:S01]  /*23f0*/  SHF.L.U32 R0, R12, 0x1f, RZ ;  /* 0x0000001f0c007819 */ /* 0x008fe200000006ff */
[----:B------:R-:W-:Y:S01]  /*2400*/  @!P1 SYNCS.ARRIVE.TRANS64.A1T0 RZ, [UR21+0x148], RZ ;  /* 0x000148ffffff99a7 */ /* 0x000fe20008100015 */
[----:B------:R-:W-:-:S06]  /*2410*/  UISETP.GT.AND UP0, UPT, UR46, UR45, UPT ;  /* 0x0000002d2e00728c */ /* 0x000fcc000bf04270 */
[----:B--2-4-:R2:W3:Y:S03]  /*2420*/  SYNCS.PHASECHK.TRANS64.TRYWAIT P0, [UR4+0x88], R0 ;  /* 0x00008800ff0075a7 */ /* 0x0144e60008001104 */
[----:B------:R-:W-:Y:S05]  /*2430*/  BRA.U !UP0, `(.L_x_33) ;  /* 0x0000000108c07547 */ /* 0x000fea000b800000 */
[----:B------:R-:W-:Y:S01]  /*2440*/  UIADD3 UR27, UPT, UPT, UR50, UR6, URZ ;  /* 0x00000006321b7290 */ /* 0x000fe2000fffe0ff */
[----:B------:R-:W-:-:S11]  /*2450*/  UMOV UR4, UR13 ;  /* 0x0000000d00047c82 */ /* 0x000fd60008000000 */
.L_x_39:
[----:B------:R-:W-:Y:S01]  /*2460*/  ULEA UR17, UR4, UR21, 0x3 ;  /* 0x0000001504117291 */ /* 0x000fe2000f8e18ff */
[----:B---3--:R-:W-:Y:S01]  /*2470*/  @P3 MOV R2, 0x6000 ;  /* 0x0000600000023802 */ /* 0x008fe20000000f00 */
[----:B-1-3--:R-:W-:Y:S10]  /*2480*/  @P0 BRA `(.L_x_34) ;  /* 0x00000000000c0947 */ /* 0x00aff40003800000 */
[----:B------:R-:W-:-:S04]  /*2490*/  SHF.L.U32 R3, R12, 0x1f, RZ ;  /* 0x0000001f0c037819 */ /* 0x000fc800000006ff */
[----:B------:R-:W3:Y:S02]  /*24a0*/  SYNCS.PHASECHK.TRANS64.TRYWAIT P0, [UR17+0x88], R3 ;  /* 0x00008803ff0075a7 */ /* 0x000ee40008001111 */
[----:B---3--:R-:W-:Y:S05]  /*24b0*/  @!P0 BRA `(.L_x_35) ;  /* 0x0000006400308947 */ /* 0x008fea0003800000 */
.L_x_34:
[----:B------:R3:W-:Y:S01]  /*24c0*/  @P3 SYNCS.ARRIVE.TRANS64 RZ, [UR17], R2 ;  /* 0x00000002ffff39a7 */ /* 0x0007e20008000011 */
[----:B------:R-:W-:-:S04]  /*24d0*/  ULOP3.LUT UR5, UR24, 0x2, URZ, 0xfc, !UPT ;  /* 0x0000000218057892 */ /* 0x000fc8000f8efcff */
[----:B------:R-:W-:-:S09]  /*24e0*/  UISETP.NE.AND UP0, UPT, UR5, 0x2, UPT ;  /* 0x000000020500788c */ /* 0x000fd2000bf05270 */
[----:B------:R-:W-:Y:S05]  /*24f0*/  BRA.U UP0, `(.L_x_36) ;  /* 0x0000000100047547 */ /* 0x000fea000b800000 */
[----:B-1----:R-:W-:Y:S05]  /*2500*/  BPT.TRAP 0x1 ;  /* 0x000000040000795c */ /* 0x002fea0000300000 */
.L_x_36:
[----:B------:R-:W-:Y:S04]  /*2510*/  BSSY.RECONVERGENT B0, `(.L_x_37) ;  /* 0x0000003000007945 */ /* 0x000fe80003800200 */
[----:B------:R-:W-:Y:S05]  /*2520*/  @!P2 BRA `(.L_x_38) ;  /* 0x000000000004a947 */ /* 0x000fea0003800000 */
[----:B-1----:R-:W-:Y:S05]  /*2530*/  BPT.TRAP 0x1 ;  /* 0x000000040000795c */ /* 0x002fea0000300000 */
.L_x_38:
[----:B-1----:R-:W-:Y:S05]  /*2540*/  BSYNC.RECONVERGENT B0 ;  /* 0x0000000000007941 */ /* 0x002fea0003800200 */
.L_x_37:
[----:B------:R-:W-:Y:S02]  /*2550*/  UIADD3 UR5, UPT, UPT, UR4, 0x1, URZ ;  /* 0x0000000104057890 */ /* 0x000fe4000fffe0ff */
[----:B------:R-:W-:Y:S02]  /*2560*/  UIADD3 UR14, UP1, UPT, UR28, 0x80, URZ ;  /* 0x000000801c0e7890 */ /* 0x000fe4000ff3e0ff */
[----:B------:R-:W-:Y:S02]  /*2570*/  UISETP.NE.AND UP0, UPT, UR5, 0x11, UPT ;  /* 0x000000110500788c */ /* 0x000fe4000bf05270 */
[----:B------:R-:W-:Y:S02]  /*2580*/  ULEA UR16, UR4, UR39, 0xd ;  /* 0x0000002704107291 */ /* 0x000fe4000f8e68ff */
[----:B------:R-:W-:Y:S02]  /*2590*/  USEL UR7, URZ, 0x1, UP0 ;  /* 0x00000001ff077887 */ /* 0x000fe40008000000 */
[----:B------:R-:W-:-:S02]  /*25a0*/  USEL UR13, UR5, URZ, UP0 ;  /* 0x000000ff050d7287 */ /* 0x000fc40008000000 */
[----:B------:R-:W-:Y:S02]  /*25b0*/  UIADD3 UR22, UP0, UPT, UR28, 0x180, URZ ;  /* 0x000001801c167890 */ /* 0x000fe4000ff1e0ff */
[----:B------:R-:W-:Y:S01]  /*25c0*/  ULEA UR5, UR13, UR21, 0x3 ;  /* 0x000000150d057291 */ /* 0x000fe2000f8e18ff */
[----:B------:R-:W-:Y:S01]  /*25d0*/  LOP3.LUT R12, R12, UR7, RZ, 0x3c, !PT ;  /* 0x000000070c0c7c12 */ /* 0x000fe2000f8e3cff */
[----:B------:R-:W-:Y:S02]  /*25e0*/  ULEA UR8, UR4, UR38, 0xc ;  /* 0x0000002604087291 */ /* 0x000fe4000f8e60ff */
[----:B------:R-:W-:Y:S01]  /*25f0*/  USHF.L.U32 UR18, UR6, 0x6, URZ ;  /* 0x0000000606127899 */ /* 0x000fe200080006ff */
[----:B--2---:R-:W-:Y:S01]  /*2600*/  SHF.L.U32 R0, R12, 0x1f, RZ ;  /* 0x0000001f0c007819 */ /* 0x004fe200000006ff */
[----:B------:R-:W-:Y:S02]  /*2610*/  ULOP3.LUT UR17, UR17, 0xfefffff8, URZ, 0xc0, !UPT ;  /* 0xfefffff811117892 */ /* 0x000fe4000f8ec0ff */
[----:B------:R-:W-:Y:S01]  /*2620*/  UPRMT UR4, URZ, 0x5410, UR26 ;  /* 0x00005410ff047896 */ /* 0x000fe2000800001a */
[----:B------:R4:W1:Y:S01]  /*2630*/  SYNCS.PHASECHK.TRANS64.TRYWAIT P0, [UR5+0x88], R0 ;  /* 0x00008800ff0075a7 */ /* 0x0008620008001105 */
[----:B------:R-:W-:-:S02]  /*2640*/  UIADD3.X UR15, UPT, UPT, URZ, UR29, URZ, UP1, !UPT ;  /* 0x0000001dff0f7290 */ /* 0x000fc40008ffe4ff */
[----:B------:R-:W-:Y:S02]  /*2650*/  UPRMT UR5, URZ, 0x5410, UR25 ;  /* 0x00005410ff057896 */ /* 0x000fe40008000019 */
[----:B------:R-:W-:Y:S01]  /*2660*/  UIADD3.X UR23, UPT, UPT, URZ, UR29, URZ, UP0, !UPT ;  /* 0x0000001dff177290 */ /* 0x000fe200087fe4ff */
[----:B------:R-:W-:Y:S01]  /*2670*/  UMOV UR32, 0x0 ;  /* 0x0000000000207882 */ /* 0x000fe20000000000 */
[----:B------:R-:W-:Y:S01]  /*2680*/  UMOV UR33, 0x10000000 ;  /* 0x1000000000217882 */ /* 0x000fe20000000000 */
[----:B------:R-:W-:Y:S01]  /*2690*/  UMOV UR19, UR35 ;  /* 0x0000002300137c82 */ /* 0x000fe20008000000 */
[----:B------:R-:W-:Y:S01]  /*26a0*/  UMOV UR20, UR36 ;  /* 0x0000002400147c82 */ /* 0x000fe20008000000 */
[----:B------:R-:W-:Y:S01]  /*26b0*/  UMOV UR12, UR36 ;  /* 0x00000024000c7c82 */ /* 0x000fe20008000000 */
[----:B------:R-:W-:Y:S01]  /*26c0*/  UMOV UR9, UR17 ;  /* 0x0000001100097c82 */ /* 0x000fe20008000000 */
[----:B------:R-:W-:Y:S01]  /*26d0*/  UMOV UR10, UR18 ;  /* 0x00000012000a7c82 */ /* 0x000fe20008000000 */
[----:B------:R2:W-:Y:S01]  /*26e0*/  UTMALDG.3D.MULTICAST.2CTA [UR16], [UR14], UR4, desc[UR32] ;  /* 0x000020100e0073b4 */ /* 0x0005e20008211804 */
[----:B------:R-:W-:-:S04]  /*26f0*/  UIADD3 UR6, UPT, UPT, UR6, 0x1, URZ ;  /* 0x0000000106067890 */ /* 0x000fc8000fffe0ff */
[----:B------:R-:W-:Y:S01]  /*2700*/  UISETP.NE.AND UP0, UPT, UR6, UR27, UPT ;  /* 0x0000001b0600728c */ /* 0x000fe2000bf05270 */
[----:B------:R4:W-:Y:S01]  /*2710*/  UTMALDG.3D.MULTICAST.2CTA [UR8], [UR22], UR5, desc[UR32] ;  /* 0x00002008160073b4 */ /* 0x0009e20008211805 */
[----:B--2---:R-:W-:-:S07]  /*2720*/  UMOV UR4, UR13 ;  /* 0x0000000d00047c82 */ /* 0x004fce0008000000 */
[----:B----4-:R-:W-:Y:S05]  /*2730*/  BRA.U UP0, `(.L_x_39) ;  /* 0xfffffffd00487547 */ /* 0x010fea000b83ffff */
.L_x_33:
[C---:B------:R-:W-:Y:S01]  /*2740*/  LEA R3, R11.reuse, UR21, 0x3 ;  /* 0x000000150b037c11 */ /* 0x040fe2000f8e18ff */
[----:B------:R-:W-:Y:S01]  /*2750*/  NOP ;  /* 0x0000000000007918 */ /* 0x000fe20000000000 */
[----:B--2---:R-:W-:Y:S02]  /*2760*/  SHF.L.U32 R0, R10, 0x1f, RZ ;  /* 0x0000001f0a007819 */ /* 0x004fe400000006ff */
[----:B------:R-:W-:Y:S02]  /*2770*/  LEA R4, R11, UR21, 0x4 ;  /* 0x000000150b047c11 */ /* 0x000fe4000f8e20ff */
[----:B-1-3--:R-:W1:Y:S02]  /*2780*/  SYNCS.PHASECHK.TRANS64.TRYWAIT P0, [R3+URZ+0x150], R0 ;  /* 0x00015000030075a7 */ /* 0x00ae6400080011ff */
[----:B-1----:R-:W-:Y:S05]  /*2790*/  @!P0 BRA `(.L_x_40) ;  /* 0x0000006000908947 */ /* 0x002fea0003800000 */
.L_x_150:
[----:B------:R-:W2:Y:S01]  /*27a0*/  LDS.128 R4, [R4+0x1e0] ;  /* 0x0001e00004047984 */ /* 0x000ea20000000c00 */
[----:B------:R-:W-:Y:S01]  /*27b0*/  UISETP.GE.AND UP0, UPT, UR42, 0x1, UPT ;  /* 0x000000012a00788c */ /* 0x000fe2000bf06270 */
[----:B------:R-:W-:Y:S01]  /*27c0*/  @!PT LDS RZ, [RZ] ;  /* 0x00000000fffff984 */ /* 0x000fe20000000800 */
[----:B------:R-:W-:Y:S01]  /*27d0*/  @!PT LDS RZ, [RZ] ;  /* 0x00000000fffff984 */ /* 0x000fe20000000800 */
[----:B------:R-:W-:Y:S01]  /*27e0*/  @!PT LDS RZ, [RZ] ;  /* 0x00000000fffff984 */ /* 0x000fe20000000800 */
[----:B------:R-:W-:Y:S01]  /*27f0*/  @!PT LDS RZ, [RZ] ;  /* 0x00000000fffff984 */ /* 0x000fe20000000800 */
[----:B------:R3:W-:Y:S06]  /*2800*/  MEMBAR.ALL.CTA ;  /* 0x0000000000007992 */ /* 0x0007ec0000008000 */
[----:B---3--:R-:W3:Y:S01]  /*2810*/  FENCE.VIEW.ASYNC.S ;  /* 0x00000000000073c6 */ /* 0x008ee20000000000 */
[----:B--2---:R-:W-:-:S13]  /*2820*/  LOP3.LUT P0, RZ, R6, 0x1, RZ, 0xc0, !PT ;  /* 0x0000000106ff7812 */ /* 0x004fda000780c0ff */
[----:B---3--:R-:W-:Y:S01]  /*2830*/  VOTEU.ANY UP1, P0 ;  /* 0x0000000000ff7886 */ /* 0x008fe20000020100 */
[----:B------:R-:W-:-:S13]  /*2840*/  PLOP3.LUT P0, PT, PT, PT, UP1, 0x80, 0x8 ;  /* 0x000000000008781c */ /* 0x000fda0003f0f018 */
[----:B-1----:R-:W-:Y:S02]  /*2850*/  @P0 LOP3.LUT R0, R5, 0xffff, RZ, 0xc0, !PT ;  /* 0x0000ffff05000812 */ /* 0x002fe400078ec0ff */
[----:B------:R-:W-:Y:S02]  /*2860*/  @P0 MOV R2, R4 ;  /* 0x0000000400020202 */ /* 0x000fe40000000f00 */
[----:B------:R-:W-:Y:S01]  /*2870*/  @P0 R2UR UR5, R0 ;  /* 0x00000000000502ca */ /* 0x000fe200000e0000 */
[----:B------:R-:W-:Y:S01]  /*2880*/  VIADD R0, R3, 0x160 ;  /* 0x0000016003007836 */ /* 0x000fe20000000000 */
[----:B------:R-:W-:Y:S02]  /*2890*/  @P0 SHF.R.U32.HI R4, RZ, 0x10, R5 ;  /* 0x00000010ff040819 */ /* 0x000fe40000011605 */
[----:B------:R-:W-:Y:S02]  /*28a0*/  @P0 R2UR UR6, R2 ;  /* 0x00000000020602ca */ /* 0x000fe400000e0000 */
[----:B------:R-:W-:-:S02]  /*28b0*/  PRMT R0, RZ, 0x654, R0 ;  /* 0x00000654ff007816 */ /* 0x000fc40000000000 */
[----:B------:R-:W-:Y:S02]  /*28c0*/  @P0 R2UR UR4, R4 ;  /* 0x00000000040402ca */ /* 0x000fe400000e0000 */
[----:B------:R1:W-:Y:S03]  /*28d0*/  SYNCS.ARRIVE.TRANS64.RED.A1T0 RZ, [R0+URZ], RZ ;  /* 0x000000ff00ff79a7 */ /* 0x0003e600081004ff */
[----:B------:R-:W-:-:S04]  /*28e0*/  @UP1 UMOV UR40, UR5 ;  /* 0x0000000500281c82 */ /* 0x000fc80008000000 */
[----:B------:R-:W-:-:S04]  /*28f0*/  @UP1 UMOV UR41, UR6 ;  /* 0x0000000600291c82 */ /* 0x000fc80008000000 */
[----:B------:R-:W-:Y:S01]  /*2900*/  @UP1 UMOV UR36, UR4 ;  /* 0x0000000400241c82 */ /* 0x000fe20008000000 */
[----:B------:R-:W-:Y:S05]  /*2910*/  BRA.U !UP0, `(.L_x_41) ;  /* 0x0000000108d47547 */ /* 0x000fea000b800000 */
[----:B------:R-:W2:Y:S01]  /*2920*/  LDCU.128 UR16, c[0x0][0xb10] ;  /* 0x00016200ff1077ac */ /* 0x000ea20008000c00 */
[----:B------:R-:W3:Y:S01]  /*2930*/  LDCU UR12, c[0x0][0xb20] ;  /* 0x00016400ff0c77ac */ /* 0x000ee20008000800 */
[----:B------:R-:W4:Y:S01]  /*2940*/  LDCU UR20, c[0x0][0xb0c] ;  /* 0x00016180ff1477ac */ /* 0x000f220008000800 */
[----:B------:R-:W1:Y:S01]  /*2950*/  LDCU.64 UR8, c[0x0][0xb28] ;  /* 0x00016500ff0877ac */ /* 0x000e620008000a00 */
[----:B------:R-:W-:Y:S02]  /*2960*/  UISETP.NE.AND UP3, UPT, UR42, 0x1, UPT ;  /* 0x000000012a00788c */ /* 0x000fe4000bf65270 */
[----:B--2---:R-:W-:Y:S02]  /*2970*/  UIMAD.WIDE.U32 UR6, UR43, UR19, URZ ;  /* 0x000000132b0672a5 */ /* 0x004fe4000f8e00ff */
[----:B------:R-:W-:Y:S02]  /*2980*/  UIMAD.WIDE.U32 UR4, UR44, UR16, URZ ;  /* 0x000000102c0472a5 */ /* 0x000fe4000f8e00ff */
[----:B------:R-:W-:-:S02]  /*2990*/  UISETP.NE.AND UP0, UPT, UR18, 0x1, UPT ;  /* 0x000000011200788c */ /* 0x000fc4000bf05270 */
[----:B------:R-:W-:Y:S01]  /*29a0*/  UIMAD.WIDE.U32 UR22, UR40, UR19, URZ ;  /* 0x00000013281672a5 */ /* 0x000fe2000f8e00ff */
[----:B------:R-:W-:Y:S02]  /*29b0*/  UMOV UR6, UR7 ;  /* 0x0000000700067c82 */ /* 0x000fe40008000000 */
[----:B------:R-:W-:Y:S01]  /*29c0*/  UMOV UR4, UR5 ;  /* 0x0000000500047c82 */ /* 0x000fe20008000000 */
[----:B---3--:R-:W-:Y:S02]  /*29d0*/  USHF.R.U32.HI UR6, URZ, UR12, UR6 ;  /* 0x0000000cff067299 */ /* 0x008fe40008011606 */
[----:B----4-:R-:W-:Y:S02]  /*29e0*/  UISETP.NE.AND UP2, UPT, UR20, 0x1, UPT ;  /* 0x000000011400788c */ /* 0x010fe4000bf45270 */
[----:B------:R-:W-:Y:S02]  /*29f0*/  USHF.R.U32.HI UR4, URZ, UR17, UR4 ;  /* 0x00000011ff047299 */ /* 0x000fe40008011604 */
[----:B------:R-:W-:-:S02]  /*2a00*/  USEL UR5, UR43, UR6, !UP0 ;  /* 0x000000062b057287 */ /* 0x000fc4000c000000 */
[----:B------:R-:W-:Y:S02]  /*2a10*/  USEL UR6, UR44, UR4, !UP2 ;  /* 0x000000042c067287 */ /* 0x000fe4000d000000 */
[----:B-1----:R-:W-:Y:S01]  /*2a20*/  UIMAD.WIDE.U32 UR10, UR5, UR8, URZ ;  /* 0x00000008050a72a5 */ /* 0x002fe2000f8e00ff */
[----:B------:R-:W-:Y:S01]  /*2a30*/  UMOV UR4, UR23 ;  /* 0x0000001700047c82 */ /* 0x000fe20008000000 */
[----:B------:R-:W-:Y:S02]  /*2a40*/  UIMAD.WIDE.U32 UR14, UR41, UR16, URZ ;  /* 0x00000010290e72a5 */ /* 0x000fe4000f8e00ff */
[----:B------:R-:W-:-:S03]  /*2a50*/  UIMAD.WIDE.U32 UR22, UR6, UR8, URZ ;  /* 0x00000008061672a5 */ /* 0x000fc6000f8e00ff */
[----:B------:R-:W-:Y:S01]  /*2a60*/  UMOV UR10, UR11 ;  /* 0x0000000b000a7c82 */ /* 0x000fe20008000000 */
[----:B------:R-:W-:Y:S02]  /*2a70*/  USHF.R.U32.HI UR4, URZ, UR12, UR4 ;  /* 0x0000000cff047299 */ /* 0x000fe40008011604 */
[----:B------:R-:W-:Y:S01]  /*2a80*/  @UP3 USHF.R.U32.HI UR5, URZ, UR9, UR10 ;  /* 0x00000009ff053299 */ /* 0x000fe2000801160a */
[----:B------:R-:W-:Y:S01]  /*2a90*/  UMOV UR14, UR15 ;  /* 0x0000000f000e7c82 */ /* 0x000fe20008000000 */
[----:B------:R-:W-:Y:S01]  /*2aa0*/  UMOV UR22, UR23 ;  /* 0x0000001700167c82 */ /* 0x000fe20008000000 */
[----:B------:R-:W-:Y:S02]  /*2ab0*/  USHF.R.U32.HI UR17, URZ, UR17, UR14 ;  /* 0x00000011ff117299 */ /* 0x000fe4000801160e */
[----:B------:R-:W-:Y:S02]  /*2ac0*/  USEL UR4, UR40, UR4, !UP0 ;  /* 0x0000000428047287 */ /* 0x000fe4000c000000 */
[----:B------:R-:W-:-:S02]  /*2ad0*/  @UP3 USHF.R.U32.HI UR6, URZ, UR9, UR22 ;  /* 0x00000009ff063299 */ /* 0x000fc40008011616 */
[----:B------:R-:W-:Y:S02]  /*2ae0*/  UIMAD UR7, UR42, UR5, URZ ;  /* 0x000000052a0772a4 */ /* 0x000fe4000f8e02ff */
[----:B------:R-:W-:Y:S02]  /*2af0*/  USEL UR5, UR41, UR17, !UP2 ;  /* 0x0000001129057287 */ /* 0x000fe4000d000000 */
[----:B------:R-:W-:Y:S02]  /*2b00*/  UIMAD UR10, UR42, UR6, URZ ;  /* 0x000000062a0a72a4 */ /* 0x000fe4000f8e02ff */
[----:B------:R-:W-:Y:S02]  /*2b10*/  UISETP.GE.AND UP0, UPT, UR4, UR7, UPT ;  /* 0x000000070400728c */ /* 0x000fe4000bf06270 */
[----:B------:R-:W-:Y:S02]  /*2b20*/  UIMAD.WIDE.U32 UR14, UR4, UR8, URZ ;  /* 0x00000008040e72a5 */ /* 0x000fe4000f8e00ff */
[----:B------:R-:W-:-:S02]  /*2b30*/  UISETP.GE.OR UP0, UPT, UR5, UR10, UP0 ;  /* 0x0000000a0500728c */ /* 0x000fc40008706670 */
        /* <DEDUP_REMOVED lines=19> */
.L_x_41:
[----:B------:R-:W2:Y:S02]  /*2c70*/  LDCU UR4, c[0x0][0xb30] ;  /* 0x00016600ff0477ac */ /* 0x000ea40008000800 */
[----:B--2---:R-:W-:-:S09]  /*2c80*/  UISETP.NE.AND UP0, UPT, UR4, 0x1, UPT ;  /* 0x000000010400788c */ /* 0x004fd2000bf05270 */
[----:B------:R-:W-:Y:S05]  /*2c90*/  BRA.U UP0, `(.L_x_42) ;  /* 0x0000000100447547 */ /* 0x000fea000b800000 */
[----:B------:R-:W2:Y:S01]  /*2ca0*/  LDCU.128 UR8, c[0x0][0xb10] ;  /* 0x00016200ff0877ac */ /* 0x000ea20008000c00 */
[----:B------:R-:W3:Y:S01]  /*2cb0*/  LDCU UR12, c[0x0][0xb0c] ;  /* 0x00016180ff0c77ac */ /* 0x000ee20008000800 */
[----:B------:R-:W4:Y:S01]  /*2cc0*/  LDCU UR14, c[0x0][0xb20] ;  /* 0x00016400ff0e77ac */ /* 0x000f220008000800 */
[----:B--2---:R-:W-:Y:S02]  /*2cd0*/  UIMAD.WIDE.U32 UR6, UR41, UR8, URZ ;  /* 0x00000008290672a5 */ /* 0x004fe4000f8e00ff */
[----:B------:R-:W-:Y:S02]  /*2ce0*/  UIMAD.WIDE.U32 UR4, UR40, UR11, URZ ;  /* 0x0000000b280472a5 */ /* 0x000fe4000f8e00ff */
[----:B---3--:R-:W-:Y:S02]  /*2cf0*/  UISETP.NE.AND UP2, UPT, UR12, 0x1, UPT ;  /* 0x000000010c00788c */ /* 0x008fe4000bf45270 */
[----:B------:R-:W-:Y:S01]  /*2d00*/  UISETP.NE.AND UP0, UPT, UR10, 0x1, UPT ;  /* 0x000000010a00788c */ /* 0x000fe2000bf05270 */
[----:B------:R-:W-:-:S02]  /*2d10*/  UMOV UR6, UR7 ;  /* 0x0000000700067c82 */ /* 0x000fc40008000000 */
[----:B------:R-:W-:Y:S01]  /*2d20*/  UMOV UR4, UR5 ;  /* 0x0000000500047c82 */ /* 0x000fe20008000000 */
[----:B------:R-:W-:Y:S02]  /*2d30*/  USHF.R.U32.HI UR9, URZ, UR9, UR6 ;  /* 0x00000009ff097299 */ /* 0x000fe40008011606 */
[----:B----4-:R-:W-:Y:S02]  /*2d40*/  USHF.R.U32.HI UR4, URZ, UR14, UR4 ;  /* 0x0000000eff047299 */ /* 0x010fe40008011604 */
[----:B------:R-:W-:Y:S02]  /*2d50*/  USEL UR5, UR41, UR9, !UP2 ;  /* 0x0000000929057287 */ /* 0x000fe4000d000000 */
[----:B------:R-:W-:-:S04]  /*2d60*/  USEL UR4, UR40, UR4, !UP0 ;  /* 0x0000000428047287 */ /* 0x000fc8000c000000 */
[----:B------:R-:W-:Y:S02]  /*2d70*/  UIADD3 UR6, UPT, UPT, UR5, -UR4, URZ ;  /* 0x8000000405067290 */ /* 0x000fe4000fffe0ff */
[----:B------:R-:W-:Y:S02]  /*2d80*/  UIADD3 UR4, UPT, UPT, -UR5, UR4, URZ ;  /* 0x0000000405047290 */ /* 0x000fe4000fffe1ff */
[----:B------:R-:W-:Y:S02]  /*2d90*/  UIMAD UR40, UR6, UR10, UR40 ;  /* 0x0000000a062872a4 */ /* 0x000fe4000f8e0228 */
[----:B------:R-:W-:-:S12]  /*2da0*/  UIMAD UR41, UR4, UR12, UR41 ;  /* 0x0000000c042972a4 */ /* 0x000fd8000f8e0229 */
.L_x_42:
[----:B------:R-:W-:Y:S01]  /*2db0*/  VIADD R11, R11, 0x1 ;  /* 0x000000010b0b7836 */ /* 0x000fe20000000000 */
[----:B------:R-:W-:Y:S02]  /*2dc0*/  R2UR UR5, R53 ;  /* 0x00000000350572ca */ /* 0x000fe400000e0000 */
[----:B------:R-:W-:Y:S02]  /*2dd0*/  R2UR UR4, R52 ;  /* 0x00000000340472ca */ /* 0x000fe400000e0000 */
[C---:B------:R-:W-:Y:S02]  /*2de0*/  ISETP.NE.AND P0, PT, R11.reuse, 0x2, PT ;  /* 0x000000020b00780c */ /* 0x040fe40003f05270 */
[----:B------:R-:W-:Y:S02]  /*2df0*/  PLOP3.LUT P1, PT, PT, PT, PT, 0x80, 0x8 ;  /* 0x000000000008781c */ /* 0x000fe40003f2f070 */
[----:B-1----:R-:W-:Y:S02]  /*2e00*/  SEL R0, RZ, 0x1, P0 ;  /* 0x00000001ff007807 */ /* 0x002fe40000000000 */
[----:B------:R-:W-:-:S02]  /*2e10*/  SEL R11, R11, RZ, P0 ;  /* 0x000000ff0b0b7207 */ /* 0x000fc40000000000 */
[----:B------:R-:W-:Y:S01]  /*2e20*/  LOP3.LUT R10, R10, R0, RZ, 0x3c, !PT ;  /* 0x000000000a0a7212 */ /* 0x000fe200078e3cff */
[----:B------:R-:W-:Y:S02]  /*2e30*/  UIADD3 UR20, UPT, UPT, UR41, UR5, URZ ;  /* 0x0000000529147290 */ /* 0x000fe4000fffe0ff */
[----:B------:R-:W-:Y:S01]  /*2e40*/  UIADD3 UR27, UPT, UPT, UR40, UR4, URZ ;  /* 0x00000004281b7290 */ /* 0x000fe2000fffe0ff */
[----:B------:R-:W-:Y:S11]  /*2e50*/  BRA.U UP1, `(.L_x_43) ;  /* 0xfffffff101307547 */ /* 0x000ff6000b83ffff */
[----:B------:R-:W-:Y:S01]  /*2e60*/  UIADD3 UR21, UPT, UPT, UR21, 0x88, URZ ;  /* 0x0000008815157890 */ /* 0x000fe2000fffe0ff */
[----:B------:R-:W-:-:S03]  /*2e70*/  SHF.L.U32 R2, R12, 0x1f, RZ ;  /* 0x0000001f0c027819 */ /* 0x000fc600000006ff */
[----:B------:R-:W-:-:S09]  /*2e80*/  ULEA UR4, UR13, UR21, 0x3 ;  /* 0x000000150d047291 */ /* 0x000fd2000f8e18ff */
[----:B------:R-:W1:Y:S02]  /*2e90*/  SYNCS.PHASECHK.TRANS64.TRYWAIT P0, [UR4], R2 ;  /* 0x00000002ff0075a7 */ /* 0x000e640008001104 */
[----:B-1----:R-:W-:Y:S05]  /*2ea0*/  @!P0 BRA `(.L_x_44) ;  /* 0x0000005800e08947 */ /* 0x002fea0003800000 */
.L_x_152:
[----:B------:R-:W-:-:S04]  /*2eb0*/  UIADD3 UR4, UPT, UPT, UR13, 0x1, URZ ;  /* 0x000000010d047890 */ /* 0x000fc8000fffe0ff */
[----:B------:R-:W-:-:S04]  /*2ec0*/  UISETP.NE.AND UP0, UPT, UR4, 0x11, UPT ;  /* 0x000000110400788c */ /* 0x000fc8000bf05270 */
[----:B------:R-:W-:Y:S02]  /*2ed0*/  USEL UR6, URZ, 0x1, UP0 ;  /* 0x00000001ff067887 */ /* 0x000fe40008000000 */
[----:B------:R-:W-:-:S04]  /*2ee0*/  USEL UR4, UR4, URZ, UP0 ;  /* 0x000000ff04047287 */ /* 0x000fc80008000000 */
[----:B------:R-:W-:Y:S01]  /*2ef0*/  ULEA UR5, UR4, UR21, 0x3 ;  /* 0x0000001504057291 */ /* 0x000fe2000f8e18ff */
[----:B-1----:R-:W-:-:S04]  /*2f00*/  LOP3.LUT R2, R12, UR6, RZ, 0x3c, !PT ;  /* 0x000000060c027c12 */ /* 0x002fc8000f8e3cff */
[----:B------:R-:W-:-:S04]  /*2f10*/  SHF.L.U32 R3, R2, 0x1f, RZ ;  /* 0x0000001f02037819 */ /* 0x000fc800000006ff */
[----:B------:R-:W1:Y:S02]  /*2f20*/  SYNCS.PHASECHK.TRANS64.TRYWAIT P0, [UR5], R3 ;  /* 0x00000003ff0075a7 */ /* 0x000e640008001105 */
[----:B-1----:R-:W-:Y:S05]  /*2f30*/  @!P0 BRA `(.L_x_45) ;  /* 0x0000005800d48947 */ /* 0x002fea0003800000 */
.L_x_154:
[----:B------:R-:W-:-:S04]  /*2f40*/  UIADD3 UR4, UPT, UPT, UR4, 0x1, URZ ;  /* 0x0000000104047890 */ /* 0x000fc8000fffe0ff */
[----:B------:R-:W-:-:S04]  /*2f50*/  UISETP.NE.AND UP0, UPT, UR4, 0x11, UPT ;  /* 0x000000110400788c */ /* 0x000fc8000bf05270 */
[----:B------:R-:W-:Y:S02]  /*2f60*/  USEL UR6, URZ, 0x1, UP0 ;  /* 0x00000001ff067887 */ /* 0x000fe40008000000 */
[----:B------:R-:W-:-:S04]  /*2f70*/  USEL UR4, UR4, URZ, UP0 ;  /* 0x000000ff04047287 */ /* 0x000fc80008000000 */
[----:B------:R-:W-:Y:S01]  /*2f80*/  ULEA UR5, UR4, UR21, 0x3 ;  /* 0x0000001504057291 */ /* 0x000fe2000f8e18ff */
[----:B------:R-:W-:-:S04]  /*2f90*/  LOP3.LUT R2, R2, UR6, RZ, 0x3c, !PT ;  /* 0x0000000602027c12 */ /* 0x000fc8000f8e3cff */
[----:B-1----:R-:W-:-:S04]  /*2fa0*/  SHF.L.U32 R3, R2, 0x1f, RZ ;  /* 0x0000001f02037819 */ /* 0x002fc800000006ff */
[----:B------:R-:W1:Y:S02]  /*2fb0*/  SYNCS.PHASECHK.TRANS64.TRYWAIT P0, [UR5], R3 ;  /* 0x00000003ff0075a7 */ /* 0x000e640008001105 */
[----:B-1----:R-:W-:Y:S05]  /*2fc0*/  @!P0 BRA `(.L_x_46) ;  /* 0x0000005800c88947 */ /* 0x002fea0003800000 */
.L_x_156:
        /* <DEDUP_REMOVED lines=9> */
.L_x_158:
        /* <DEDUP_REMOVED lines=9> */
.L_x_160:
        /* <DEDUP_REMOVED lines=9> */
.L_x_162:
        /* <DEDUP_REMOVED lines=9> */
.L_x_164:
        /* <DEDUP_REMOVED lines=9> */
.L_x_166:
        /* <DEDUP_REMOVED lines=9> */
.L_x_168:
        /* <DEDUP_REMOVED lines=9> */
.L_x_170:
        /* <DEDUP_REMOVED lines=9> */
.L_x_172:
        /* <DEDUP_REMOVED lines=9> */
.L_x_174:
        /* <DEDUP_REMOVED lines=9> */
.L_x_176:
        /* <DEDUP_REMOVED lines=9> */
.L_x_178:
        /* <DEDUP_REMOVED lines=9> */
.L_x_180:
        /* <DEDUP_REMOVED lines=9> */
.L_x_182:
[----:B------:R-:W-:-:S04]  /*3720*/  UIADD3 UR4, UPT, UPT, UR4, 0x1, URZ ;  /* 0x0000000104047890 */ /* 0x000fc8000fffe0ff */
[----:B------:R-:W-:-:S04]  /*3730*/  UISETP.NE.AND UP0, UPT, UR4, 0x11, UPT ;  /* 0x000000110400788c */ /* 0x000fc8000bf05270 */
[----:B------:R-:W-:Y:S02]  /*3740*/  USEL UR5, URZ, 0x1, UP0 ;  /* 0x00000001ff057887 */ /* 0x000fe40008000000 */
[----:B------:R-:W-:-:S04]  /*3750*/  USEL UR4, UR4, URZ, UP0 ;  /* 0x000000ff04047287 */ /* 0x000fc80008000000 */
[----:B------:R-:W-:Y:S01]  /*3760*/  ULEA UR4, UR4, UR21, 0x3 ;  /* 0x0000001504047291 */ /* 0x000fe2000f8e18ff */
[----:B------:R-:W-:-:S04]  /*3770*/  LOP3.LUT R2, R2, UR5, RZ, 0x3c, !PT ;  /* 0x0000000502027c12 */ /* 0x000fc8000f8e3cff */
[----:B------:R-:W-:Y:S01]  /*3780*/  SHF.L.U32 R2, R2, 0x1f, RZ ;  /* 0x0000001f02027819 */ /* 0x000fe200000006ff */
[----:B-1----:R-:W-:-:S07]  /*3790*/  IMAD.U32 R0, RZ, RZ, UR4 ;  /* 0x00000004ff007e24 */ /* 0x002fce000f8e00ff */
.L_x_60:
[----:B-1----:R1:W2:Y:S02]  /*37a0*/  SYNCS.PHASECHK.TRANS64.TRYWAIT P0, [R0+URZ], R2 ;  /* 0x00000002000075a7 */ /* 0x0022a400080011ff */
[----:B--2---:R-:W-:Y:S05]  /*37b0*/  @!P0 NANOSLEEP.SYNCS 0x989680 ;  /* 0x009896800000895d */ /* 0x004fea0003900000 */
[----:B------:R-:W2:Y:S02]  /*37c0*/  @!P0 SYNCS.PHASECHK.TRANS64 P0, [R0+URZ], R2 ;  /* 0x00000002000085a7 */ /* 0x000ea400080010ff */
[----:B--2---:R-:W-:Y:S05]  /*37d0*/  @P0 EXIT ;  /* 0x000000000000094d */ /* 0x004fea0003800000 */
[----:B------:R-:W-:Y:S05]  /*37e0*/  BRA `(.L_x_60) ;  /* 0xfffffffc00ec7947 */ /* 0x000fea000383ffff */
.L_x_23:
[----:B------:R-:W1:Y:S02]  /*37f0*/  S2UR UR4, SR_CgaCtaId ;  /* 0x00000000000479c3 */ /* 0x000e640000008800 */
[----:B-1----:R-:W-:-:S04]  /*3800*/  UISETP.NE.AND UP0, UPT, UR4, URZ, UPT ;  /* 0x000000ff0400728c */ /* 0x002fc8000bf05270 */
[----:B------:R-:W-:-:S09]  /*3810*/  UISETP.NE.OR UP0, UPT, UR22, 0x1, UP0 ;  /* 0x000000011600788c */ /* 0x000fd20008705670 */
[----:B------:R-:W-:Y:S05]  /*3820*/  BRA.U UP0, `(.L_x_61) ;  /* 0x00000005004c7547 */ /* 0x000fea000b800000 */
[----:B------:R-:W1:Y:S01]  /*3830*/  S2UR UR5, SR_CgaCtaId ;  /* 0x00000000000579c3 */ /* 0x000e620000008800 */
[----:B------:R-:W-:Y:S01]  /*3840*/  UMOV UR4, 0x400 ;  /* 0x0000040000047882 */ /* 0x000fe20000000000 */
[----:B------:R-:W-:Y:S01]  /*3850*/  ISETP.GE.U32.AND P2, PT, R0, 0x10, PT ;  /* 0x000000100000780c */ /* 0x000fe20003f46070 */
[----:B------:R-:W-:Y:S01]  /*3860*/  IMAD.MOV.U32 R12, RZ, RZ, 0x1 ;  /* 0x00000001ff0c7424 */ /* 0x000fe200078e00ff */
[----:B------:R-:W-:Y:S02]  /*3870*/  CS2R R10, SRZ ;  /* 0x00000000000a7805 */ /* 0x000fe4000001ff00 */
[----:B------:R-:W-:Y:S01]  /*3880*/  CS2R R8, SRZ ;  /* 0x0000000000087805 */ /* 0x000fe2000001ff00 */
[----:B-1----:R-:W-:-:S03]  /*3890*/  ULEA UR6, UR5, UR4, 0x18 ;  /* 0x0000000405067291 */ /* 0x002fc6000f8ec0ff */
[----:B------:R-:W-:-:S09]  /*38a0*/  UMOV UR5, URZ ;  /* 0x000000ff00057c82 */ /* 0x000fd20008000000 */
.L_x_65:
[----:B------:R-:W-:Y:S02]  /*38b0*/  LEA R2, R8, UR6, 0x3 ;  /* 0x0000000608027c11 */ /* 0x000fe4000f8e18ff */
[----:B------:R-:W-:-:S03]  /*38c0*/  SHF.L.U32 R4, R9, 0x1f, RZ ;  /* 0x0000001f09047819 */ /* 0x000fc600000006ff */
[----:B------:R-:W-:Y:S01]  /*38d0*/  VIADD R5, R2, 0x1c0 ;  /* 0x000001c002057836 */ /* 0x000fe20000000000 */
[----:B------:R-:W1:Y:S02]  /*38e0*/  SYNCS.PHASECHK.TRANS64.TRYWAIT P0, [R2+URZ+0x1b0], R4 ;  /* 0x0001b004020075a7 */ /* 0x000e6400080011ff */
[----:B-1----:R-:W-:Y:S05]  /*38f0*/  @!P0 BRA `(.L_x_62) ;  /* 0x0000005400cc8947 */ /* 0x002fea0003800000 */
.L_x_183:
[----:B------:R-:W-:Y:S01]  /*3900*/  ULEA UR4, UR5, UR6, 0x3 ;  /* 0x0000000605047291 */ /* 0x000fe2000f8e18ff */
[----:B-1----:R-:W-:Y:S01]  /*3910*/  PRMT R2, RZ, 0x654, R5 ;  /* 0x00000654ff027816 */ /* 0x002fe20000000005 */
[----:B------:R-:W-:Y:S01]  /*3920*/  @!P2 IMAD.MOV.U32 R4, RZ, RZ, 0x10 ;  /* 0x00000010ff04a424 */ /* 0x000fe200078e00ff */
[----:B------:R-:W-:Y:S01]  /*3930*/  SHF.L.U32 R5, R12, 0x1f, RZ ;  /* 0x0000001f0c057819 */ /* 0x000fe200000006ff */
[----:B------:R-:W-:Y:S01]  /*3940*/  UIADD3 UR7, UPT, UPT, UR4, 0x150, URZ ;  /* 0x0000015004077890 */ /* 0x000fe2000fffe0ff */
[----:B------:R1:W-:Y:S05]  /*3950*/  SYNCS.ARRIVE.TRANS64.RED.A1T0 RZ, [R2+URZ], RZ ;  /* 0x000000ff02ff79a7 */ /* 0x0003ea00081004ff */
[----:B------:R-:W-:Y:S01]  /*3960*/  IMAD.U32 R6, RZ, RZ, UR7 ;  /* 0x00000007ff067e24 */ /* 0x000fe2000f8e00ff */
[----:B------:R-:W2:Y:S04]  /*3970*/  SYNCS.PHASECHK.TRANS64.TRYWAIT P0, [UR4+0x160], R5 ;  /* 0x00016005ff0075a7 */ /* 0x000ea80008001104 */
[----:B------:R-:W-:Y:S01]  /*3980*/  PRMT R6, R0, 0x654, R6 ;  /* 0x0000065400067816 */ /* 0x000fe20000000006 */
[----:B-12---:R-:W-:Y:S06]  /*3990*/  @!P0 BRA `(.L_x_63) ;  /* 0x0000005400b88947 */ /* 0x006fec0003800000 */
.L_x_185:
[----:B------:R-:W-:Y:S01]  /*39a0*/  ULEA UR8, UR5, UR6, 0x4 ;  /* 0x0000000605087291 */ /* 0x000fe2000f8e20ff */
[----:B------:R-:W-:Y:S01]  /*39b0*/  SEL R3, R6, R3, !P2 ;  /* 0x0000000306037207 */ /* 0x000fe20005000000 */
[----:B------:R-:W-:Y:S01]  /*39c0*/  UIADD3 UR9, UPT, UPT, UR4, 0x150, URZ ;  /* 0x0000015004097890 */ /* 0x000fe2000fffe0ff */
[----:B-1----:R-:W-:Y:S01]  /*39d0*/  LEA R2, R11, UR6, 0x3 ;  /* 0x000000060b027c11 */ /* 0x002fe2000f8e18ff */
[----:B------:R-:W-:Y:S01]  /*39e0*/  UIADD3 UR8, UPT, UPT, UR8, 0x1e0, URZ ;  /* 0x000001e008087890 */ /* 0x000fe2000fffe0ff */
[----:B------:R1:W-:Y:S01]  /*39f0*/  @!P2 SYNCS.ARRIVE.TRANS64.RED RZ, [R3+URZ], R4 ;  /* 0x0000000403ffa9a7 */ /* 0x0003e200080004ff */
[----:B------:R-:W-:Y:S01]  /*3a00*/  UIADD3 UR4, UPT, UPT, UR5, 0x1, URZ ;  /* 0x0000000105047890 */ /* 0x000fe2000fffe0ff */
[----:B------:R-:W-:-:S03]  /*3a10*/  VIADD R8, R8, 0x1 ;  /* 0x0000000108087836 */ /* 0x000fc60000000000 */
[----:B------:R-:W-:Y:S02]  /*3a20*/  UISETP.NE.AND UP0, UPT, UR4, 0x2, UPT ;  /* 0x000000020400788c */ /* 0x000fe4000bf05270 */
[----:B------:R-:W-:Y:S01]  /*3a30*/  ISETP.NE.AND P0, PT, R8, 0x2, PT ;  /* 0x000000020800780c */ /* 0x000fe20003f05270 */
[----:B------:R-:W-:Y:S06]  /*3a40*/  UGETNEXTWORKID.BROADCAST [UR8], [UR9] ;  /* 0x00000000080073ca */ /* 0x000fec0008000100 */
[----:B------:R-:W-:Y:S02]  /*3a50*/  USEL UR7, URZ, 0x1, UP0 ;  /* 0x00000001ff077887 */ /* 0x000fe40008000000 */
[----:B------:R-:W-:-:S04]  /*3a60*/  USEL UR5, UR4, URZ, UP0 ;  /* 0x000000ff04057287 */ /* 0x000fc80008000000 */
[----:B------:R-:W-:Y:S02]  /*3a70*/  LOP3.LUT R12, R12, UR7, RZ, 0x3c, !PT ;  /* 0x000000070c0c7c12 */ /* 0x000fe4000f8e3cff */
[----:B-1----:R-:W-:-:S04]  /*3a80*/  SHF.L.U32 R4, R10, 0x1f, RZ ;  /* 0x0000001f0a047819 */ /* 0x002fc800000006ff */
[----:B------:R-:W1:Y:S02]  /*3a90*/  SYNCS.PHASECHK.TRANS64.TRYWAIT P1, [R2+URZ+0x150], R4 ;  /* 0x00015004020075a7 */ /* 0x000e6400080211ff */
[----:B-1----:R-:W-:Y:S05]  /*3aa0*/  @!P1 BRA `(.L_x_64) ;  /* 0x00000054008c9947 */ /* 0x002fea0003800000 */
.L_x_186:
[C---:B-1----:R-:W-:Y:S01]  /*3ab0*/  LEA R4, R11.reuse, UR6, 0x4 ;  /* 0x000000060b047c11 */ /* 0x042fe2000f8e20ff */
[----:B------:R-:W-:Y:S01]  /*3ac0*/  VIADD R2, R2, 0x160 ;  /* 0x0000016002027836 */ /* 0x000fe20000000000 */
[----:B------:R-:W-:Y:S01]  /*3ad0*/  SEL R8, R8, RZ, P0 ;  /* 0x000000ff08087207 */ /* 0x000fe20000000000 */
[----:B------:R-:W-:-:S03]  /*3ae0*/  VIADD R11, R11, 0x1 ;  /* 0x000000010b0b7836 */ /* 0x000fc60000000000 */
[----:B------:R-:W1:Y:S01]  /*3af0*/  LDS.128 R4, [R4+0x1e0] ;  /* 0x0001e00004047984 */ /* 0x000e620000000c00 */
[----:B------:R-:W-:Y:S02]  /*3b00*/  PRMT R2, RZ, 0x654, R2 ;  /* 0x00000654ff027816 */ /* 0x000fe40000000002 */
[C---:B------:R-:W-:Y:S01]  /*3b10*/  ISETP.NE.AND P1, PT, R11.reuse, 0x2, PT ;  /* 0x000000020b00780c */ /* 0x040fe20003f25270 */
[----:B------:R-:W-:Y:S01]  /*3b20*/  @!PT LDS RZ, [RZ] ;  /* 0x00000000fffff984 */ /* 0x000fe20000000800 */
[----:B------:R-:W-:Y:S01]  /*3b30*/  @!PT LDS RZ, [RZ] ;  /* 0x00000000fffff984 */ /* 0x000fe20000000800 */
[----:B------:R-:W-:Y:S01]  /*3b40*/  @!PT LDS RZ, [RZ] ;  /* 0x00000000fffff984 */ /* 0x000fe20000000800 */
[----:B------:R-:W-:Y:S01]  /*3b50*/  @!PT LDS RZ, [RZ] ;  /* 0x00000000fffff984 */ /* 0x000fe20000000800 */
[----:B------:R2:W-:Y:S06]  /*3b60*/  MEMBAR.ALL.CTA ;  /* 0x0000000000007992 */ /* 0x0005ec0000008000 */
[----:B--2---:R-:W2:Y:S01]  /*3b70*/  FENCE.VIEW.ASYNC.S ;  /* 0x00000000000073c6 */ /* 0x004ea20000000000 */
[----:B------:R-:W-:Y:S01]  /*3b80*/  SEL R11, R11, RZ, P1 ;  /* 0x000000ff0b0b7207 */ /* 0x000fe20000800000 */
[----:B--2---:R2:W-:Y:S01]  /*3b90*/  SYNCS.ARRIVE.TRANS64.RED.A1T0 RZ, [R2+URZ], RZ ;  /* 0x000000ff02ff79a7 */ /* 0x0045e200081004ff */
[----:B-1----:R-:W-:-:S02]  /*3ba0*/  LOP3.LUT P3, RZ, R6, 0x1, RZ, 0xc0, !PT ;  /* 0x0000000106ff7812 */ /* 0x002fc4000786c0ff */
[----:B------:R-:W-:-:S04]  /*3bb0*/  SEL R4, RZ, 0x1, P1 ;  /* 0x00000001ff047807 */ /* 0x000fc80000800000 */
[----:B------:R-:W-:Y:S02]  /*3bc0*/  LOP3.LUT R10, R10, R4, RZ, 0x3c, !PT ;  /* 0x000000040a0a7212 */ /* 0x000fe400078e3cff */
[----:B--2---:R-:W-:-:S04]  /*3bd0*/  SEL R2, RZ, 0x1, P0 ;  /* 0x00000001ff027807 */ /* 0x004fc80000000000 */
[----:B------:R-:W-:Y:S01]  /*3be0*/  LOP3.LUT R9, R9, R2, RZ, 0x3c, !PT ;  /* 0x0000000209097212 */ /* 0x000fe200078e3cff */
[----:B------:R-:W-:Y:S06]  /*3bf0*/  @P3 BRA `(.L_x_65) ;  /* 0xfffffffc002c3947 */ /* 0x000fec000383ffff */
[----:B------:R-:W-:Y:S01]  /*3c00*/  ULEA UR4, UR5, UR6, 0x3 ;  /* 0x0000000605047291 */ /* 0x000fe2000f8e18ff */
[----:B------:R-:W-:-:S08]  /*3c10*/  SHF.L.U32 R2, R12, 0x1f, RZ ;  /* 0x0000001f0c027819 */ /* 0x000fd000000006ff */
[----:B------:R-:W1:Y:S02]  /*3c20*/  SYNCS.PHASECHK.TRANS64 P0, [UR4+0x160], R2 ;  /* 0x00016002ff0075a7 */ /* 0x000e640008001004 */
[----:B-1----:R-:W-:Y:S05]  /*3c30*/  @P0 BRA `(.L_x_66) ;  /* 0x0000000000080947 */ /* 0x002fea0003800000 */
[----:B------:R-:W1:Y:S02]  /*3c40*/  SYNCS.PHASECHK.TRANS64.TRYWAIT P0, [UR4+0x160], R2 ;  /* 0x00016002ff0075a7 */ /* 0x000e640008001104 */
[----:B-1----:R-:W-:Y:S05]  /*3c50*/  @!P0 BRA `(.L_x_67) ;  /* 0x0000005400348947 */ /* 0x002fea0003800000 */
.L_x_66:
[----:B------:R-:W-:-:S04]  /*3c60*/  UIADD3 UR7, UPT, UPT, UR5, 0x1, URZ ;  /* 0x0000000105077890 */ /* 0x000fc8000fffe0ff */
[----:B------:R-:W-:-:S04]  /*3c70*/  UISETP.NE.AND UP0, UPT, UR7, 0x2, UPT ;  /* 0x000000020700788c */ /* 0x000fc8000bf05270 */
[----:B------:R-:W-:Y:S02]  /*3c80*/  USEL UR8, URZ, 0x1, UP0 ;  /* 0x00000001ff087887 */ /* 0x000fe40008000000 */
[----:B------:R-:W-:-:S04]  /*3c90*/  USEL UR7, UR7, URZ, UP0 ;  /* 0x000000ff07077287 */ /* 0x000fc80008000000 */
[----:B------:R-:W-:Y:S01]  /*3ca0*/  ULEA UR7, UR7, UR6, 0x3 ;  /* 0x0000000607077291 */ /* 0x000fe2000f8e18ff */
[----:B-1----:R-:W-:-:S04]  /*3cb0*/  LOP3.LUT R2, R12, UR8, RZ, 0x3c, !PT ;  /* 0x000000080c027c12 */ /* 0x002fc8000f8e3cff */
[----:B------:R-:W-:-:S04]  /*3cc0*/  SHF.L.U32 R0, R2, 0x1f, RZ ;  /* 0x0000001f02007819 */ /* 0x000fc800000006ff */
[----:B------:R-:W1:Y:S02]  /*3cd0*/  SYNCS.PHASECHK.TRANS64 P0, [UR7+0x160], R0 ;  /* 0x00016000ff0075a7 */ /* 0x000e640008001007 */
[----:B-1----:R-:W-:Y:S05]  /*3ce0*/  @P0 EXIT ;  /* 0x000000000000094d */ /* 0x002fea0003800000 */
[----:B------:R-:W-:Y:S02]  /*3cf0*/  SHF.L.U32 R2, R2, 0x1f, RZ ;  /* 0x0000001f02027819 */ /* 0x000fe400000006ff */
[----:B------:R-:W-:-:S07]  /*3d00*/  MOV R0, UR7 ;  /* 0x0000000700007c02 */ /* 0x000fce0008000f00 */
.L_x_68:
[----:B-1----:R1:W2:Y:S02]  /*3d10*/  SYNCS.PHASECHK.TRANS64.TRYWAIT P0, [R0+URZ+0x160], R2 ;  /* 0x00016002000075a7 */ /* 0x0022a400080011ff */
[----:B--2---:R-:W-:Y:S05]  /*3d20*/  @!P0 NANOSLEEP.SYNCS 0x989680 ;  /* 0x009896800000895d */ /* 0x004fea0003900000 */
[----:B------:R-:W2:Y:S02]  /*3d30*/  @!P0 SYNCS.PHASECHK.TRANS64 P0, [R0+URZ+0x160], R2 ;  /* 0x00016002000085a7 */ /* 0x000ea400080010ff */
[----:B--2---:R-:W-:Y:S05]  /*3d40*/  @P0 EXIT ;  /* 0x000000000000094d */ /* 0x004fea0003800000 */
[----:B------:R-:W-:Y:S05]  /*3d50*/  BRA `(.L_x_68) ;  /* 0xfffffffc00ec7947 */ /* 0x000fea000383ffff */
.L_x_61:
[----:B------:R-:W-:Y:S05]  /*3d60*/  BRA.U UP4, `(.L_x_69) ;  /* 0x0000001104dc7547 */ /* 0x000fea000b800000 */
[----:B------:R-:W1:Y:S01]  /*3d70*/  S2UR UR7, SR_CgaCtaId ;  /* 0x00000000000779c3 */ /* 0x000e620000008800 */
[----:B------:R-:W-:Y:S01]  /*3d80*/  UMOV UR4, 0x40 ;  /* 0x0000004000047882 */ /* 0x000fe20000000000 */
[----:B------:R-:W-:Y:S01]  /*3d90*/  NOP ;  /* 0x0000000000007918 */ /* 0x000fe20000000000 */
[----:B------:R-:W-:Y:S01]  /*3da0*/  UMOV UR6, 0x400 ;  /* 0x0000040000067882 */ /* 0x000fe20000000000 */
[----:B-1----:R-:W-:Y:S02]  /*3db0*/  ULEA UR5, UR7, UR4, 0x18 ;  /* 0x0000000407057291 */ /* 0x002fe4000f8ec0ff */
[----:B------:R-:W-:-:S07]  /*3dc0*/  ULEA UR6, UR7, UR6, 0x18 ;  /* 0x0000000607067291 */ /* 0x000fce000f8ec0ff */
[----:B------:R-:W1:Y:S02]  /*3dd0*/  LDS.U8 R0, [UR5+0x1c] ;  /* 0x00001c05ff007984 */ /* 0x000e640008000000 */
[----:B-1----:R-:W-:-:S13]  /*3de0*/  ISETP.NE.AND P0, PT, R0, RZ, PT ;  /* 0x000000ff0000720c */ /* 0x002fda0003f05270 */
[----:B------:R-:W-:Y:S05]  /*3df0*/  @P0 BRA `(.L_x_70) ;  /* 0x0000000400080947 */ /* 0x000fea0003800000 */
[----:B------:R-:W-:Y:S02]  /*3e00*/  UISETP.NE.U32.AND UP1, UPT, UR46, 0x1, UPT ;  /* 0x000000012e00788c */ /* 0x000fe4000bf25070 */
[----:B------:R-:W-:-:S07]  /*3e10*/  UIADD3 UR7, UPT, UPT, UR5, 0x8, URZ ;  /* 0x0000000805077890 */ /* 0x000fce000fffe0ff */
[----:B------:R-:W-:Y:S05]  /*3e20*/  BRA.U !UP1, `(.L_x_71) ;  /* 0x00000001099c7547 */ /* 0x000fea000b800000 */
[----:B------:R-:W-:Y:S01]  /*3e30*/  ELECT P0, URZ, PT ;  /* 0x0000000000ff782f */ /* 0x000fe20003800000 */
[----:B------:R-:W-:-:S12]  /*3e40*/  BSSY B0, `(.L_x_71) ;  /* 0x0000025000007945 */ /* 0x000fd80003800000 */
[----:B------:R-:W-:Y:S05]  /*3e50*/  @!P0 BRA `(.L_x_72) ;  /* 0x00000000008c8947 */ /* 0x000fea0003800000 */
[----:B------:R-:W-:-:S05]  /*3e60*/  UMOV UR4, 0x10 ;  /* 0x0000001000047882 */ /* 0x000fca0000000000 */
[----:B------:R-:W-:Y:S04]  /*3e70*/  DEPBAR.LE SB1, 0x36 ;  /* 0x00009d800000791a */ /* 0x000fe80000000000 */
[----:B------:R-:W1:Y:S02]  /*3e80*/  UTCATOMSWS.2CTA.FIND_AND_SET.ALIGN UP0, UR4, UR4 ;  /* 0x00000004000475e3 */ /* 0x000e640008200800 */
[----:B-1----:R-:W-:Y:S01]  /*3e90*/  MOV R10, UR4 ;  /* 0x00000004000a7c02 */ /* 0x002fe20008000f00 */
[----:B------:R-:W-:Y:S06]  /*3ea0*/  BRA.U UP0, `(.L_x_73) ;  /* 0x0000000100187547 */ /* 0x000fec000b800000 */
.L_x_74:
[----:B------:R-:W-:Y:S05]  /*3eb0*/  NANOSLEEP 0x64 ;  /* 0x000000640000795d */ /* 0x000fea0003800000 */
[----:B------:R-:W-:-:S05]  /*3ec0*/  UMOV UR4, 0x10 ;  /* 0x0000001000047882 */ /* 0x000fca0000000000 */
[----:B------:R-:W-:Y:S04]  /*3ed0*/  DEPBAR.LE SB1, 0x36 ;  /* 0x00009d800000791a */ /* 0x000fe80000000000 */
[----:B------:R-:W1:Y:S02]  /*3ee0*/  UTCATOMSWS.2CTA.FIND_AND_SET.ALIGN UP0, UR4, UR4 ;  /* 0x00000004000475e3 */ /* 0x000e640008200800 */
[----:B-1----:R-:W-:Y:S01]  /*3ef0*/  MOV R10, UR4 ;  /* 0x00000004000a7c02 */ /* 0x002fe20008000f00 */
[----:B------:R-:W-:Y:S05]  /*3f00*/  BRA.U !UP0, `(.L_x_74) ;  /* 0xfffffffd08e87547 */ /* 0x000fea000b83ffff */
.L_x_73:
[----:B------:R-:W1:Y:S01]  /*3f10*/  LDS R6, [UR5+0x10] ;  /* 0x00001005ff067984 */ /* 0x000e620008000800 */
[----:B------:R-:W-:Y:S01]  /*3f20*/  IMAD.U32 R0, RZ, RZ, UR6 ;  /* 0x00000006ff007e24 */ /* 0x000fe2000f8e00ff */
[----:B------:R-:W-:-:S03]  /*3f30*/  MOV R4, UR45 ;  /* 0x0000002d00047c02 */ /* 0x000fc60008000f00 */
[----:B------:R-:W-:Y:S01]  /*3f40*/  VIADD R0, R0, 0x200 ;  /* 0x0000020000007836 */ /* 0x000fe20000000000 */
[----:B-1----:R-:W-:-:S04]  /*3f50*/  SHF.L.U32 R6, R6, 0x1f, RZ ;  /* 0x0000001f06067819 */ /* 0x002fc800000006ff */
[----:B------:R-:W1:Y:S02]  /*3f60*/  SYNCS.PHASECHK.TRANS64.TRYWAIT P0, [UR5+0x8], R6 ;  /* 0x00000806ff0075a7 */ /* 0x000e640008001105 */
[----:B-1----:R-:W-:Y:S05]  /*3f70*/  @P0 BRA `(.L_x_75) ;  /* 0x0000000000080947 */ /* 0x002fea0003800000 */
[----:B------:R-:W1:Y:S02]  /*3f80*/  SYNCS.PHASECHK.TRANS64.TRYWAIT P0, [UR5+0x8], R6 ;  /* 0x00000806ff0075a7 */ /* 0x000e640008001105 */
[----:B-1----:R-:W-:Y:S05]  /*3f90*/  @!P0 BRA `(.L_x_76) ;  /* 0x00000050007c8947 */ /* 0x002fea0003800000 */
.L_x_75:
[----:B------:R-:W-:Y:S01]  /*3fa0*/  PRMT R4, R4, 0x654, R0 ;  /* 0x0000065404047816 */ /* 0x000fe20000000000 */
[----:B------:R-:W-:Y:S01]  /*3fb0*/  HFMA2 R0, -RZ, RZ, 0, 5.9604644775390625e-08 ;  /* 0x00000001ff007431 */ /* 0x000fe200000001ff */
[----:B------:R-:W-:Y:S01]  /*3fc0*/  UPRMT UR4, UR45, 0x654, UR7 ;  /* 0x000006542d047896 */ /* 0x000fe20008000007 */
[----:B------:R-:W-:Y:S02]  /*3fd0*/  IMAD.MOV.U32 R8, RZ, RZ, 0xffff ;  /* 0x0000ffffff087424 */ /* 0x000fe400078e00ff */
[----:B-1----:R-:W-:Y:S02]  /*3fe0*/  IMAD.MOV.U32 R6, RZ, RZ, 0x4 ;  /* 0x00000004ff067424 */ /* 0x002fe400078e00ff */
[----:B------:R-:W-:Y:S01]  /*3ff0*/  IMAD.SHL.U32 R9, R10, 0x20, RZ ;  /* 0x000000200a097824 */ /* 0x000fe200078e00ff */
[----:B------:R-:W-:Y:S02]  /*4000*/  MOV R5, UR4 ;  /* 0x0000000400057c02 */ /* 0x000fe40008000f00 */
[-C--:B------:R-:W-:Y:S01]  /*4010*/  SHF.L.U32 R8, R8, R10.reuse, RZ ;  /* 0x0000000a08087219 */ /* 0x080fe200000006ff */
[----:B------:R1:W-:Y:S01]  /*4020*/  SYNCS.ARRIVE.TRANS64.RED RZ, [UR4], R6 ;  /* 0x00000006ffff79a7 */ /* 0x0003e20008000404 */
[----:B------:R-:W-:Y:S01]  /*4030*/  SHF.L.U32 R7, R0, R10, RZ ;  /* 0x0000000a00077219 */ /* 0x000fe200000006ff */
[----:B------:R1:W-:Y:S04]  /*4040*/  STS [UR6+0x200], R9 ;  /* 0x00020009ff007988 */ /* 0x0003e80008000806 */
[----:B------:R1:W-:Y:S04]  /*4050*/  STAS [R4.64], R10 ;  /* 0x0000000a04007dbd */ /* 0x0003e8000c0008ff */
[----:B------:R1:W-:Y:S04]  /*4060*/  ATOMS.OR RZ, [UR5+0x14], R8 ;  /* 0x00001408ffff798c */ /* 0x0003e8000b000005 */
[----:B------:R1:W-:Y:S04]  /*4070*/  ATOMS.OR RZ, [UR5+0x18], R7 ;  /* 0x00001807ffff798c */ /* 0x0003e8000b000005 */
[----:B------:R1:W-:Y:S02]  /*4080*/  ATOMS.XOR RZ, [UR5+0x10], R0 ;  /* 0x00001000ffff798c */ /* 0x0003e4000b800005 */
.L_x_72:
[----:B------:R-:W-:Y:S05]  /*4090*/  BSYNC B0 ;  /* 0x0000000000007941 */ /* 0x000fea0003800000 */
.L_x_71:
[----:B------:R-:W-:Y:S05]  /*40a0*/  BRA.U UP1, `(.L_x_77) ;  /* 0x00000001016c7547 */ /* 0x000fea000b800000 */
[----:B------:R-:W-:-:S03]  /*40b0*/  UMOV UR4, 0xffffffff ;  /* 0xffffffff00047882 */ /* 0x000fc60000000000 */
[----:B------:R-:W-:Y:S05]  /*40c0*/  BRA.DIV UR4, `(.L_x_78) ;  /* 0x0000005204487947 */ /* 0x000fea000b800000 */
[----:B------:R-:W-:-:S13]  /*40d0*/  ELECT P6, URZ, PT ;  /* 0x0000000000ff782f */ /* 0x000fda00038c0000 */
.L_x_190:
[----:B------:R-:W-:Y:S05]  /*40e0*/  @!P6 BRA `(.L_x_77) ;  /* 0x00000000005ce947 */ /* 0x000fea0003800000 */
[----:B-1----:R-:W1:Y:S02]  /*40f0*/  LDS R4, [UR5+0x10] ;  /* 0x00001005ff047984 */ /* 0x002e640008000800 */
[----:B-1----:R-:W-:-:S04]  /*4100*/  SHF.L.U32 R4, R4, 0x1f, RZ ;  /* 0x0000001f04047819 */ /* 0x002fc800000006ff */
[----:B------:R-:W1:Y:S02]  /*4110*/  SYNCS.PHASECHK.TRANS64.TRYWAIT P0, [UR5+0x8], R4 ;  /* 0x00000804ff0075a7 */ /* 0x000e640008001105 */
[----:B-1----:R-:W-:Y:S05]  /*4120*/  @P0 BRA `(.L_x_79) ;  /* 0x0000000000080947 */ /* 0x002fea0003800000 */
[----:B------:R-:W1:Y:S02]  /*4130*/  SYNCS.PHASECHK.TRANS64.TRYWAIT P0, [UR5+0x8], R4 ;  /* 0x00000804ff0075a7 */ /* 0x000e640008001105 */
[----:B-1----:R-:W-:Y:S05]  /*4140*/  @!P0 BRA `(.L_x_80) ;  /* 0x0000005000488947 */ /* 0x002fea0003800000 */
.L_x_79:
[----:B------:R-:W2:Y:S01]  /*4150*/  LDS R6, [UR6+0x200] ;  /* 0x00020006ff067984 */ /* 0x000ea20008000800 */
[----:B-1----:R-:W-:Y:S02]  /*4160*/  HFMA2 R0, -RZ, RZ, 0, 5.9604644775390625e-08 ;  /* 0x00000001ff007431 */ /* 0x002fe400000001ff */
[----:B------:R-:W-:Y:S01]  /*4170*/  IMAD.MOV.U32 R4, RZ, RZ, 0xffff ;  /* 0x0000ffffff047424 */ /* 0x000fe200078e00ff */
[----:B------:R-:W-:Y:S01]  /*4180*/  UPRMT UR4, UR45, 0x654, UR7 ;  /* 0x000006542d047896 */ /* 0x000fe20008000007 */
[----:B--2---:R-:W-:-:S03]  /*4190*/  IMAD.SHL.U32 R5, R6, 0x20, RZ ;  /* 0x0000002006057824 */ /* 0x004fc600078e00ff */
[-C--:B------:R-:W-:Y:S02]  /*41a0*/  SHF.L.U32 R4, R4, R6.reuse, RZ ;  /* 0x0000000604047219 */ /* 0x080fe400000006ff */
[----:B------:R-:W-:Y:S01]  /*41b0*/  SHF.L.U32 R6, R0, R6, RZ ;  /* 0x0000000600067219 */ /* 0x000fe200000006ff */
[----:B------:R2:W-:Y:S04]  /*41c0*/  STS [UR6+0x200], R5 ;  /* 0x00020005ff007988 */ /* 0x0005e80008000806 */
[----:B------:R2:W-:Y:S04]  /*41d0*/  ATOMS.OR RZ, [UR5+0x14], R4 ;  /* 0x00001404ffff798c */ /* 0x0005e8000b000005 */
[----:B------:R2:W-:Y:S01]  /*41e0*/  ATOMS.OR RZ, [UR5+0x18], R6 ;  /* 0x00001806ffff798c */ /* 0x0005e2000b000005 */
[----:B------:R-:W-:Y:S03]  /*41f0*/  SYNCS.ARRIVE.TRANS64.RED.A1T0 RZ, [UR4], RZ ;  /* 0x000000ffffff79a7 */ /* 0x000fe60008100404 */
[----:B------:R2:W-:Y:S01]  /*4200*/  ATOMS.XOR RZ, [UR5+0x10], R0 ;  /* 0x00001000ffff798c */ /* 0x0005e2000b800005 */
[----:B------:R-:W-:Y:S05]  /*4210*/  BRA `(.L_x_77) ;  /* 0x0000000000107947 */ /* 0x000fea0003800000 */
.L_x_70:
[----:B------:R-:W-:Y:S02]  /*4220*/  MOV R0, 0xffffffff ;  /* 0xffffffff00007802 */ /* 0x000fe40000000f00 */
[----:B------:R-:W-:-:S03]  /*4230*/  MOV R4, 0x4260 ;  /* 0x0000426000047802 */ /* 0x000fc60000000f00 */
[----:B------:R1:W-:Y:S04]  /*4240*/  STS [UR6+0x200], R0 ;  /* 0x00020000ff007988 */ /* 0x0003e80008000806 */
[----:B-1---5:R-:W-:Y:S05]  /*4250*/  CALL.REL.NOINC `($__internal_1_$__cuda_sm10x_tcgen05_guardrail_trap_phase_invalid_during_alloc) ;  /* 0x0000005400a87944 */ /* 0x022fea0003c00000 */
.L_x_77:
[----:B------:R-:W-:Y:S05]  /*4260*/  WARPSYNC.ALL ;  /* 0x0000000000007948 */ /* 0x000fea0003800000 */
[----:B------:R-:W3:Y:S01]  /*4270*/  S2UR UR4, SR_CgaCtaId ;  /* 0x00000000000479c3 */ /* 0x000ee20000008800 */
[----:B------:R-:W-:Y:S01]  /*4280*/  UMOV UR26, 0x400 ;  /* 0x00000400001a7882 */ /* 0x000fe20000000000 */
[----:B------:R-:W-:-:S06]  /*4290*/  NOP ;  /* 0x0000000000007918 */ /* 0x000fcc0000000000 */
[----:B------:R-:W-:Y:S06]  /*42a0*/  BAR.ARV 0x6, 0xa0 ;  /* 0x0182800000007b1d */ /* 0x000fec0000002000 */
[----:B------:R-:W4:Y:S01]  /*42b0*/  LDCU UR6, c[0x0][0x38c] ;  /* 0x00007180ff0677ac */ /* 0x000f220008000800 */
[----:B------:R-:W-:Y:S01]  /*42c0*/  LOP3.LUT R3, R3, 0xffff, RZ, 0xc0, !PT ;  /* 0x0000ffff03037812 */ /* 0x000fe200078ec0ff */
[----:B-1----:R-:W-:Y:S01]  /*42d0*/  IMAD.MOV.U32 R9, RZ, RZ, 0x1 ;  /* 0x00000001ff097424 */ /* 0x002fe200078e00ff */
[----:B------:R-:W-:Y:S01]  /*42e0*/  LOP3.LUT R2, R2, 0xffff, RZ, 0xc0, !PT ;  /* 0x0000ffff02027812 */ /* 0x000fe200078ec0ff */
[----:B------:R-:W-:Y:S01]  /*42f0*/  IMAD.MOV.U32 R8, RZ, RZ, RZ ;  /* 0x000000ffff087224 */ /* 0x000fe200078e00ff */
[----:B------:R-:W-:Y:S01]  /*4300*/  R2UR UR28, R3 ;  /* 0x00000000031c72ca */ /* 0x000fe200000e0000 */
[----:B------:R-:W-:Y:S01]  /*4310*/  UMOV UR32, URZ ;  /* 0x000000ff00207c82 */ /* 0x000fe20008000000 */
[----:B------:R-:W-:-:S02]  /*4320*/  R2UR UR42, R2 ;  /* 0x00000000022a72ca */ /* 0x000fc400000e0000 */
[----:B------:R-:W-:Y:S01]  /*4330*/  CS2R R2, SRZ ;  /* 0x0000000000027805 */ /* 0x000fe2000001ff00 */
[----:B------:R-:W-:Y:S01]  /*4340*/  UMOV UR23, URZ ;  /* 0x000000ff00177c82 */ /* 0x000fe20008000000 */
[----:B---3--:R-:W-:Y:S01]  /*4350*/  ULEA UR26, UR4, UR26, 0x18 ;  /* 0x0000001a041a7291 */ /* 0x008fe2000f8ec0ff */
[----:B------:R-:W-:Y:S01]  /*4360*/  UMOV UR22, URZ ;  /* 0x000000ff00167c82 */ /* 0x000fe20008000000 */
[----:B------:R-:W-:Y:S02]  /*4370*/  UISETP.NE.AND UP3, UPT, UR46, URZ, UPT ;  /* 0x000000ff2e00728c */ /* 0x000fe4000bf65270 */
[----:B------:R-:W-:Y:S02]  /*4380*/  UIADD3 UR5, UPT, UPT, UR26, 0x3400, URZ ;  /* 0x000034001a057890 */ /* 0x000fe4000fffe0ff */
[----:B------:R-:W-:-:S03]  /*4390*/  UIADD3 UR4, UPT, UPT, UR26, 0x25400, URZ ;  /* 0x000254001a047890 */ /* 0x000fc6000fffe0ff */
[----:B--2---:R-:W1:Y:S01]  /*43a0*/  LDS R0, [UR26+0x200] ;  /* 0x0002001aff007984 */ /* 0x004e620008000800 */
[----:B----4-:R-:W-:Y:S02]  /*43b0*/  UIADD3 UR6, UPT, UPT, UR6, 0x3f, URZ ;  /* 0x0000003f06067890 */ /* 0x010fe4000fffe0ff */
[----:B------:R-:W-:Y:S02]  /*43c0*/  USHF.R.U32.HI UR5, URZ, 0x4, UR5 ;  /* 0x00000004ff057899 */ /* 0x000fe40008011605 */
[----:B------:R-:W-:Y:S02]  /*43d0*/  USHF.R.S32.HI UR33, URZ, 0x1f, UR6 ;  /* 0x0000001fff217899 */ /* 0x000fe40008011406 */
[----:B------:R-:W-:Y:S02]  /*43e0*/  USHF.R.U32.HI UR4, URZ, 0x4, UR4 ;  /* 0x00000004ff047899 */ /* 0x000fe40008011604 */
[----:B------:R-:W-:Y:S02]  /*43f0*/  ULEA.HI UR33, UR33, UR6, URZ, 0x6 ;  /* 0x0000000621217291 */ /* 0x000fe4000f8f30ff */
[----:B------:R-:W-:-:S02]  /*4400*/  ULOP3.LUT UR5, UR5, 0x3fff, URZ, 0xc0, !UPT ;  /* 0x00003fff05057892 */ /* 0x000fc4000f8ec0ff */
[----:B------:R-:W-:Y:S02]  /*4410*/  USHF.R.S32.HI UR33, URZ, 0x6, UR33 ;  /* 0x00000006ff217899 */ /* 0x000fe40008011421 */
[----:B------:R-:W-:Y:S02]  /*4420*/  ULOP3.LUT UR30, UR4, 0x3fff, URZ, 0xc0, !UPT ;  /* 0x00003fff041e7892 */ /* 0x000fe4000f8ec0ff */
[----:B------:R-:W-:Y:S01]  /*4430*/  UISETP.LT.AND UP0, UPT, UR33, 0x1, UPT ;  /* 0x000000012100788c */ /* 0x000fe2000bf01270 */
[----:B------:R-:W-:Y:S01]  /*4440*/  UMOV UR40, 0x0 ;  /* 0x0000000000287882 */ /* 0x000fe20000000000 */
[----:B------:R-:W-:Y:S01]  /*4450*/  UMOV UR41, 0x8100010 ;  /* 0x0810001000297882 */ /* 0x000fe20000000000 */
[----:B------:R-:W-:Y:S02]  /*4460*/  ULOP3.LUT UR29, UR5, 0x10000, URZ, 0xfc, !UPT ;  /* 0x00010000051d7892 */ /* 0x000fe4000f8efcff */
[----:B------:R-:W-:Y:S02]  /*4470*/  ULOP3.LUT UR30, UR30, 0x10000, URZ, 0xfc, !UPT ;  /* 0x000100001e1e7892 */ /* 0x000fe4000f8efcff */
[----:B------:R-:W-:Y:S01]  /*4480*/  USEL UR43, UR33, 0x1, !UP0 ;  /* 0x00000001212b7887 */ /* 0x000fe2000c000000 */
[----:B------:R-:W-:Y:S01]  /*4490*/  UMOV UR38, 0x0 ;  /* 0x0000000000267882 */ /* 0x000fe20000000000 */
[----:B------:R-:W-:Y:S01]  /*44a0*/  UMOV UR39, 0x8100010 ;  /* 0x0810001000277882 */ /* 0x000fe20000000000 */
[----:B------:R-:W-:Y:S01]  /*44b0*/  UMOV UR36, 0x0 ;  /* 0x0000000000247882 */ /* 0x000fe20000000000 */
[----:B------:R-:W-:Y:S01]  /*44c0*/  UMOV UR37, 0x8100010 ;  /* 0x0810001000257882 */ /* 0x000fe20000000000 */
[----:B------:R-:W-:Y:S01]  /*44d0*/  UMOV UR34, 0x0 ;  /* 0x0000000000227882 */ /* 0x000fe20000000000 */
[----:B------:R-:W-:Y:S01]  /*44e0*/  UMOV UR35, 0x8100010 ;  /* 0x0810001000237882 */ /* 0x000fe20000000000 */
[----:B-1----:R-:W-:-:S15]  /*44f0*/  R2UR UR44, R0 ;  /* 0x00000000002c72ca */ /* 0x002fde00000e0000 */
.L_x_88:
[C---:B------:R-:W-:Y:S02]  /*4500*/  LEA R0, R8.reuse, UR26, 0x3 ;  /* 0x0000001a08007c11 */ /* 0x040fe4000f8e18ff */
[----:B------:R-:W-:Y:S02]  /*4510*/  SHF.L.U32 R4, R3, 0x1f, RZ ;  /* 0x0000001f03047819 */ /* 0x000fe400000006ff */
[----:B------:R-:W-:Y:S02]  /*4520*/  LEA R5, R8, UR26, 0x4 ;  /* 0x0000001a08057c11 */ /* 0x000fe4000f8e20ff */
[----:B------:R-:W1:Y:S02]  /*4530*/  SYNCS.PHASECHK.TRANS64.TRYWAIT P0, [R0+URZ+0x150], R4 ;  /* 0x00015004000075a7 */ /* 0x000e6400080011ff */
[----:B-1-3--:R-:W-:Y:S05]  /*4540*/  @!P0 BRA `(.L_x_81) ;  /* 0x0000004c00608947 */ /* 0x00afea0003800000 */
.L_x_191:
[----:B-1----:R-:W1:Y:S01]  /*4550*/  LDS.128 R4, [R5+0x1e0] ;  /* 0x0001e00005047984 */ /* 0x002e620000000c00 */
[----:B------:R-:W-:Y:S02]  /*4560*/  VIADD R0, R0, 0x160 ;  /* 0x0000016000007836 */ /* 0x000fe40000000000 */
[----:B------:R-:W-:Y:S01]  /*4570*/  VIADD R8, R8, 0x1 ;  /* 0x0000000108087836 */ /* 0x000fe20000000000 */
[----:B------:R-:W-:Y:S01]  /*4580*/  @!PT LDS RZ, [RZ] ;  /* 0x00000000fffff984 */ /* 0x000fe20000000800 */
[----:B------:R-:W-:Y:S01]  /*4590*/  @!PT LDS RZ, [RZ] ;  /* 0x00000000fffff984 */ /* 0x000fe20000000800 */
[----:B------:R-:W-:Y:S01]  /*45a0*/  @!PT LDS RZ, [RZ] ;  /* 0x00000000fffff984 */ /* 0x000fe20000000800 */
[----:B------:R-:W-:Y:S01]  /*45b0*/  @!PT LDS RZ, [RZ] ;  /* 0x00000000fffff984 */ /* 0x000fe20000000800 */
[----:B------:R2:W-:Y:S06]  /*45c0*/  MEMBAR.ALL.CTA ;  /* 0x0000000000007992 */ /* 0x0005ec0000008000 */
[----:B--2---:R-:W2:Y:S01]  /*45d0*/  FENCE.VIEW.ASYNC.S ;  /* 0x00000000000073c6 */ /* 0x004ea20000000000 */
[----:B------:R-:W-:-:S04]  /*45e0*/  PRMT R0, RZ, 0x654, R0 ;  /* 0x00000654ff007816 */ /* 0x000fc80000000000 */
[----:B--2---:R2:W-:Y:S01]  /*45f0*/  SYNCS.ARRIVE.TRANS64.RED.A1T0 RZ, [R0+URZ], RZ ;  /* 0x000000ff00ff79a7 */ /* 0x0045e200081004ff */
[----:B-1----:R-:W-:Y:S01]  /*4600*/  LOP3.LUT P1, RZ, R6, 0x1, RZ, 0xc0, !PT ;  /* 0x0000000106ff7812 */ /* 0x002fe2000782c0ff */
[----:B--2---:R-:W-:-:S12]  /*4610*/  BRA.U UP3, `(.L_x_82) ;  /* 0x0000000503087547 */ /* 0x004fd8000b800000 */
[----:B------:R-:W1:Y:S01]  /*4620*/  LDCU UR4, c[0x0][0x38c] ;  /* 0x00007180ff0477ac */ /* 0x000e620008000800 */
[----:B------:R-:W-:Y:S02]  /*4630*/  PLOP3.LUT P2, PT, PT, PT, PT, 0x80, 0x8 ;  /* 0x000000000008781c */ /* 0x000fe40003f4f070 */
[----:B------:R-:W-:Y:S01]  /*4640*/  SHF.L.U32 R4, R9, 0x1f, RZ ;  /* 0x0000001f09047819 */ /* 0x000fe200000006ff */
[----:B------:R-:W-:Y:S02]  /*4650*/  ULEA UR31, UR32, UR26, 0x3 ;  /* 0x0000001a201f7291 */ /* 0x000fe4000f8e18ff */
[----:B------:R-:W-:Y:S02]  /*4660*/  ULEA UR11, UR32, UR44, 0x5 ;  /* 0x0000002c200b7291 */ /* 0x000fe4000f8e28ff */
[----:B-1----:R-:W-:-:S06]  /*4670*/  UISETP.GE.AND UP0, UPT, UR4, 0x1, UPT ;  /* 0x000000010400788c */ /* 0x002fcc000bf06270 */
[----:B------:R-:W-:-:S05]  /*4680*/  PLOP3.LUT P0, PT, PT, PT, UP0, 0x80, 0x8 ;  /* 0x000000000008781c */ /* 0x000fca0003f0f008 */
[----:B------:R-:W-:-:S08]  /*4690*/  @UP0 ULEA UR4, UR23, UR26, 0x3 ;  /* 0x0000001a17040291 */ /* 0x000fd0000f8e18ff */
[----:B------:R-:W-:-:S04]  /*46a0*/  @P0 SHF.L.U32 R0, R2, 0x1f, RZ ;  /* 0x0000001f02000819 */ /* 0x000fc800000006ff */
[----:B------:R1:W2:Y:S01]  /*46b0*/  @P0 SYNCS.PHASECHK.TRANS64.TRYWAIT P2, [UR4], R0 ;  /* 0x00000000ff0005a7 */ /* 0x0002a20008041104 */
[----:B------:R-:W3:Y:S02]  /*46c0*/  SYNCS.PHASECHK.TRANS64.TRYWAIT P0, [UR31+0x190], R4 ;  /* 0x00019004ff0075a7 */ /* 0x000ee4000800111f */
[----:B-123--:R-:W-:Y:S05]  /*46d0*/  @!P0 BRA `(.L_x_83) ;  /* 0x0000004c00108947 */ /* 0x00efea0003800000 */
.L_x_193:
[----:B------:R-:W-:Y:S01]  /*46e0*/  UMOV UR27, UR22 ;  /* 0x00000016001b7c82 */ /* 0x000fe20008000000 */
[----:B------:R-:W-:Y:S05]  /*46f0*/  BRA.U !UP0, `(.L_x_84) ;  /* 0x0000000108c07547 */ /* 0x000fea000b800000 */
[----:B------:R-:W-:Y:S02]  /*4700*/  UIADD3 UR27, UPT, UPT, UR43, UR22, URZ ;  /* 0x000000162b1b7290 */ /* 0x000fe4000fffe0ff */
[----:B------:R-:W-:Y:S01]  /*4710*/  UPLOP3.LUT UP2, UPT, UPT, UPT, UPT, 0x40, 0x4 ;  /* 0x000000000004789c */ /* 0x000fe20003f4e870 */
[----:B------:R-:W-:Y:S01]  /*4720*/  UMOV UR24, UR33 ;  /* 0x0000002100187c82 */ /* 0x000fe20008000000 */
[----:B------:R-:W-:-:S09]  /*4730*/  UMOV UR10, UR23 ;  /* 0x00000017000a7c82 */ /* 0x000fd20008000000 */
.L_x_87:
[----:B--2---:R-:W-:Y:S01]  /*4740*/  ULEA UR5, UR10, UR26, 0x3 ;  /* 0x0000001a0a057291 */ /* 0x004fe2000f8e18ff */
[----:B---3--:R-:W-:Y:S11]  /*4750*/  @P2 BRA `(.L_x_85) ;  /* 0x00000000000c2947 */ /* 0x008ff60003800000 */
[----:B-1----:R-:W-:Y:S04]  /*4760*/  SHF.L.U32 R4, R2, 0x1f, RZ ;  /* 0x0000001f02047819 */ /* 0x002fe800000006ff */
[----:B------:R-:W1:Y:S02]  /*4770*/  SYNCS.PHASECHK.TRANS64.TRYWAIT P0, [UR5], R4 ;  /* 0x00000004ff0075a7 */ /* 0x000e640008001105 */
[----:B-1----:R-:W-:Y:S05]  /*4780*/  @!P0 BRA `(.L_x_86) ;  /* 0x0000004800fc8947 */ /* 0x002fea0003800000 */
.L_x_85:
[----:B------:R-:W-:Y:S01]  /*4790*/  UISETP.NE.AND UP0, UPT, UR24, 0x1, UPT ;  /* 0x000000011800788c */ /* 0x000fe2000bf05270 */
[----:B------:R-:W-:Y:S01]  /*47a0*/  PLOP3.LUT P2, PT, PT, PT, PT, 0x80, 0x8 ;  /* 0x000000000008781c */ /* 0x000fe20003f4f070 */
[----:B------:R-:W-:Y:S02]  /*47b0*/  UIADD3 UR4, UPT, UPT, UR10, 0x1, URZ ;  /* 0x000000010a047890 */ /* 0x000fe4000fffe0ff */
[----:B------:R-:W-:Y:S02]  /*47c0*/  UIADD3 UR25, UPT, UPT, UR5, 0x88, URZ ;  /* 0x0000008805197890 */ /* 0x000fe4000fffe0ff */
[----:B------:R-:W-:Y:S01]  /*47d0*/  UISETP.NE.AND UP1, UPT, UR4, 0x11, UPT ;  /* 0x000000110400788c */ /* 0x000fe2000bf25270 */
[----:B------:R-:W-:Y:S01]  /*47e0*/  PLOP3.LUT P0, PT, PT, PT, UP0, 0x80, 0x8 ;  /* 0x000000000008781c */ /* 0x000fe20003f0f008 */
[----:B------:R-:W-:Y:S02]  /*47f0*/  UIADD3 UR22, UPT, UPT, UR22, 0x1, URZ ;  /* 0x0000000116167890 */ /* 0x000fe4000fffe0ff */
[----:B------:R-:W-:Y:S02]  /*4800*/  USEL UR6, URZ, 0x1, UP1 ;  /* 0x00000001ff067887 */ /* 0x000fe40008800000 */
[----:B------:R-:W-:Y:S02]  /*4810*/  USEL UR23, UR4, URZ, UP1 ;  /* 0x000000ff04177287 */ /* 0x000fe40008800000 */
[----:B------:R-:W-:Y:S02]  /*4820*/  UIADD3 UR24, UPT, UPT, UR24, -0x1, URZ ;  /* 0xffffffff18187890 */ /* 0x000fe4000fffe0ff */
[----:B------:R-:W-:Y:S01]  /*4830*/  @UP0 ULEA UR4, UR23, UR26, 0x3 ;  /* 0x0000001a17040291 */ /* 0x000fe2000f8e18ff */
[----:B------:R-:W-:Y:S01]  /*4840*/  LOP3.LUT R2, R2, UR6, RZ, 0x3c, !PT ;  /* 0x0000000602027c12 */ /* 0x000fe2000f8e3cff */
[----:B------:R-:W-:Y:S02]  /*4850*/  ULEA UR6, UR10, UR30, 0x8 ;  /* 0x0000001e0a067291 */ /* 0x000fe4000f8e40ff */
[----:B------:R-:W-:Y:S01]  /*4860*/  UISETP.NE.AND UP0, UPT, UR22, UR27, UPT ;  /* 0x0000001b1600728c */ /* 0x000fe2000bf05270 */
[----:B-1----:R-:W-:Y:S01]  /*4870*/  @P0 SHF.L.U32 R0, R2, 0x1f, RZ ;  /* 0x0000001f02000819 */ /* 0x002fe200000006ff */
[----:B------:R-:W-:Y:S02]  /*4880*/  UIADD3 UR20, UPT, UPT, UR6, 0x2, URZ ;  /* 0x0000000206147890 */ /* 0x000fe4000fffe0ff */
[----:B------:R-:W-:Y:S01]  /*4890*/  UIADD3 UR16, UPT, UPT, UR6, 0x4, URZ ;  /* 0x0000000406107890 */ /* 0x000fe2000fffe0ff */
[----:B------:R2:W3:Y:S01]  /*48a0*/  @P0 SYNCS.PHASECHK.TRANS64.TRYWAIT P2, [UR4], R0 ;  /* 0x00000000ff0005a7 */ /* 0x0004e20008041104 */
[----:B------:R-:W-:Y:S02]  /*48b0*/  ULEA UR4, UR10, UR29, 0x9 ;  /* 0x0000001d0a047291 */ /* 0x000fe4000f8e48ff */
[----:B------:R-:W-:Y:S02]  /*48c0*/  UIADD3 UR12, UPT, UPT, UR6, 0x6, URZ ;  /* 0x00000006060c7890 */ /* 0x000fe4000fffe0ff */
[----:B------:R-:W-:Y:S02]  /*48d0*/  UIADD3 UR18, UPT, UPT, UR4, 0x2, URZ ;  /* 0x0000000204127890 */ /* 0x000fe4000fffe0ff */
[----:B------:R-:W-:Y:S02]  /*48e0*/  UIADD3 UR14, UPT, UPT, UR4, 0x4, URZ ;  /* 0x00000004040e7890 */ /* 0x000fe4000fffe0ff */
[----:B------:R-:W-:Y:S01]  /*48f0*/  UIADD3 UR8, UPT, UPT, UR4, 0x6, URZ ;  /* 0x0000000604087890 */ /* 0x000fe2000fffe0ff */
[----:B------:R-:W-:Y:S01]  /*4900*/  UMOV UR7, 0x40004040 ;  /* 0x4000404000077882 */ /* 0x000fe20000000000 */
[----:B------:R-:W-:Y:S01]  /*4910*/  UMOV UR5, 0x40004040 ;  /* 0x4000404000057882 */ /* 0x000fe20000000000 */
[----:B------:R-:W-:Y:S01]  /*4920*/  UMOV UR21, 0x40004040 ;  /* 0x4000404000157882 */ /* 0x000fe20000000000 */
[----:B------:R2:W-:Y:S01]  /*4930*/  UTCHMMA.2CTA gdesc[UR4], gdesc[UR6], tmem[UR11], tmem[UR40], idesc[UR41], UP2 ;  /* 0x00ff2806040075ea */ /* 0x0005e2000920000b */
[----:B------:R-:W-:Y:S01]  /*4940*/  UPLOP3.LUT UP2, UPT, UPT, UPT, UPT, 0x80, 0x8 ;  /* 0x000000000008789c */ /* 0x000fe20003f4f070 */
[----:B------:R-:W-:Y:S01]  /*4950*/  UMOV UR19, 0x40004040 ;  /* 0x4000404000137882 */ /* 0x000fe20000000000 */
[----:B------:R-:W-:Y:S01]  /*4960*/  UMOV UR17, 0x40004040 ;  /* 0x4000404000117882 */ /* 0x000fe20000000000 */
[----:B------:R2:W-:Y:S01]  /*4970*/  UTCHMMA.2CTA gdesc[UR18], gdesc[UR20], tmem[UR11], tmem[UR38], idesc[UR39], UPT ;  /* 0x00ff2614120075ea */ /* 0x0005e2000ba0000b */
[----:B------:R-:W-:Y:S01]  /*4980*/  UMOV UR15, 0x40004040 ;  /* 0x40004040000f7882 */ /* 0x000fe20000000000 */
[----:B------:R-:W-:Y:S01]  /*4990*/  UMOV UR13, 0x40004040 ;  /* 0x40004040000d7882 */ /* 0x000fe20000000000 */
[----:B------:R-:W-:Y:S01]  /*49a0*/  UMOV UR9, 0x40004040 ;  /* 0x4000404000097882 */ /* 0x000fe20000000000 */
[----:B------:R2:W-:Y:S01]  /*49b0*/  UTCHMMA.2CTA gdesc[UR14], gdesc[UR16], tmem[UR11], tmem[UR36], idesc[UR37], UPT ;  /* 0x00ff24100e0075ea */ /* 0x0005e2000ba0000b */
[----:B------:R2:W-:Y:S01]  /*49c0*/  UTCHMMA.2CTA gdesc[UR8], gdesc[UR12], tmem[UR11], tmem[UR34], idesc[UR35], UPT ;  /* 0x00ff220c080075ea */ /* 0x0005e2000ba0000b */
[----:B------:R2:W-:Y:S01]  /*49d0*/  UTCBAR.2CTA.MULTICAST [UR25], URZ, UR28 ;  /* 0x000000ff190073e9 */ /* 0x0005e2000820081c */
[----:B------:R-:W-:Y:S01]  /*49e0*/  UMOV UR10, UR23 ;  /* 0x00000017000a7c82 */ /* 0x000fe20008000000 */
[----:B------:R-:W-:Y:S05]  /*49f0*/  BRA.U UP0, `(.L_x_87) ;  /* 0xfffffffd00507547 */ /* 0x000fea000b83ffff */
.L_x_84:
[----:B--2---:R-:W-:Y:S01]  /*4a00*/  UIADD3 UR4, UPT, UPT, UR31, 0x170, URZ ;  /* 0x000001701f047890 */ /* 0x004fe2000fffe0ff */
[----:B------:R-:W-:-:S08]  /*4a10*/  UMOV UR22, UR27 ;  /* 0x0000001b00167c82 */ /* 0x000fd00008000000 */
[----:B------:R2:W-:Y:S01]  /*4a20*/  UTCBAR.2CTA.MULTICAST [UR4], URZ, UR42 ;  /* 0x000000ff040073e9 */ /* 0x0005e2000820082a */
[----:B------:R-:W-:Y:S02]  /*4a30*/  NOP ;  /* 0x0000000000007918 */ /* 0x000fe40000000000 */
.L_x_82:
[----:B--2---:R-:W-:Y:S01]  /*4a40*/  UIADD3 UR4, UPT, UPT, UR32, 0x1, URZ ;  /* 0x0000000120047890 */ /* 0x004fe2000fffe0ff */
[----:B------:R-:W-:-:S03]  /*4a50*/  ISETP.NE.AND P0, PT, R8, 0x2, PT ;  /* 0x000000020800780c */ /* 0x000fc60003f05270 */
[----:B------:R-:W-:Y:S01]  /*4a60*/  UISETP.NE.AND UP0, UPT, UR4, 0x4, UPT ;  /* 0x000000040400788c */ /* 0x000fe2000bf05270 */
[----:B-1----:R-:W-:Y:S02]  /*4a70*/  SEL R0, RZ, 0x1, P0 ;  /* 0x00000001ff007807 */ /* 0x002fe40000000000 */
[----:B------:R-:W-:Y:S01]  /*4a80*/  SEL R8, R8, RZ, P0 ;  /* 0x000000ff08087207 */ /* 0x000fe20000000000 */
[----:B------:R-:W-:Y:S01]  /*4a90*/  USEL UR5, URZ, 0x1, UP0 ;  /* 0x00000001ff057887 */ /* 0x000fe20008000000 */
[----:B------:R-:W-:Y:S01]  /*4aa0*/  LOP3.LUT R3, R3, R0, RZ, 0x3c, !PT ;  /* 0x0000000003037212 */ /* 0x000fe200078e3cff */
[----:B------:R-:W-:-:S04]  /*4ab0*/  USEL UR32, UR4, URZ, UP0 ;  /* 0x000000ff04207287 */ /* 0x000fc80008000000 */
[----:B------:R-:W-:Y:S01]  /*4ac0*/  LOP3.LUT R9, R9, UR5, RZ, 0x3c, !PT ;  /* 0x0000000509097c12 */ /* 0x000fe2000f8e3cff */
[----:B------:R-:W-:Y:S07]  /*4ad0*/  @P1 BRA `(.L_x_88) ;  /* 0xfffffff800881947 */ /* 0x000fee000383ffff */
[----:B------:R-:W1:Y:S01]  /*4ae0*/  S2UR UR8, SR_CgaCtaId ;  /* 0x00000000000879c3 */ /* 0x000e620000008800 */
[----:B------:R-:W-:Y:S01]  /*4af0*/  ELECT P0, URZ, PT ;  /* 0x0000000000ff782f */ /* 0x000fe20003800000 */
[----:B------:R-:W-:Y:S01]  /*4b00*/  HFMA2 R0, -RZ, RZ, 0, 5.9604644775390625e-08 ;  /* 0x00000001ff007431 */ /* 0x000fe200000001ff */
[----:B------:R-:W-:-:S05]  /*4b10*/  UMOV UR4, 0x40 ;  /* 0x0000004000047882 */ /* 0x000fca0000000000 */
[----:B------:R-:W-:Y:S01]  /*4b20*/  UVIRTCOUNT.DEALLOC.SMPOOL 0x80 ;  /* 0x000000800000784c */ /* 0x000fe20000000000 */
[----:B------:R-:W-:Y:S02]  /*4b30*/  UISETP.NE.AND UP1, UPT, UR46, URZ, UPT ;  /* 0x000000ff2e00728c */ /* 0x000fe4000bf25270 */
[----:B-1----:R-:W-:-:S09]  /*4b40*/  ULEA UR8, UR8, UR4, 0x18 ;  /* 0x0000000408087291 */ /* 0x002fd2000f8ec0ff */
[----:B------:R1:W-:Y:S01]  /*4b50*/  @P0 STS.U8 [UR8+0x1c], R0 ;  /* 0x00001c00ff000988 */ /* 0x0003e20008000008 */
[----:B------:R-:W-:Y:S05]  /*4b60*/  BRA.U UP1, `(.L_x_89) ;  /* 0x0000000101a07547 */ /* 0x000fea000b800000 */
[----:B------:R-:W-:Y:S01]  /*4b70*/  UIADD3 UR7, UPT, UPT, UR26, 0x190, URZ ;  /* 0x000001901a077890 */ /* 0x000fe2000fffe0ff */
[----:B------:R-:W-:-:S03]  /*4b80*/  SHF.L.U32 R2, R9, 0x1f, RZ ;  /* 0x0000001f09027819 */ /* 0x000fc600000006ff */
[----:B------:R-:W-:-:S09]  /*4b90*/  ULEA UR4, UR32, UR7, 0x3 ;  /* 0x0000000720047291 */ /* 0x000fd2000f8e18ff */
[----:B------:R-:W2:Y:S02]  /*4ba0*/  SYNCS.PHASECHK.TRANS64.TRYWAIT P0, [UR4], R2 ;  /* 0x00000002ff0075a7 */ /* 0x000ea40008001104 */
[----:B--2---:R-:W-:Y:S05]  /*4bb0*/  @!P0 BRA `(.L_x_90) ;  /* 0x0000004800088947 */ /* 0x004fea0003800000 */
.L_x_196:
        /* <DEDUP_REMOVED lines=9> */
.L_x_198:
        /* <DEDUP_REMOVED lines=9> */
.L_x_200:
[----:B------:R-:W-:-:S04]  /*4ce0*/  UIADD3 UR4, UPT, UPT, UR4, 0x1, URZ ;  /* 0x0000000104047890 */ /* 0x000fc8000fffe0ff */
[----:B------:R-:W-:-:S04]  /*4cf0*/  UISETP.NE.AND UP0, UPT, UR4, 0x4, UPT ;  /* 0x000000040400788c */ /* 0x000fc8000bf05270 */
[----:B------:R-:W-:Y:S02]  /*4d00*/  USEL UR5, URZ, 0x1, UP0 ;  /* 0x00000001ff057887 */ /* 0x000fe40008000000 */
[----:B------:R-:W-:-:S04]  /*4d10*/  USEL UR4, UR4, URZ, UP0 ;  /* 0x000000ff04047287 */ /* 0x000fc80008000000 */
[----:B------:R-:W-:Y:S01]  /*4d20*/  ULEA UR4, UR4, UR7, 0x3 ;  /* 0x0000000704047291 */ /* 0x000fe2000f8e18ff */
[----:B------:R-:W-:-:S04]  /*4d30*/  LOP3.LUT R2, R2, UR5, RZ, 0x3c, !PT ;  /* 0x0000000502027c12 */ /* 0x000fc8000f8e3cff */
[----:B------:R-:W-:Y:S01]  /*4d40*/  SHF.L.U32 R2, R2, 0x1f, RZ ;  /* 0x0000001f02027819 */ /* 0x000fe200000006ff */
[----:B-1----:R-:W-:-:S04]  /*4d50*/  IMAD.U32 R0, RZ, RZ, UR4 ;  /* 0x00000004ff007e24 */ /* 0x002fc8000f8e00ff */
[----:B------:R1:W2:Y:S03]  /*4d60*/  SYNCS.PHASECHK.TRANS64.TRYWAIT P0, [R0+URZ], R2 ;  /* 0x00000002000075a7 */ /* 0x0002a600080011ff */
[----:B--2---:R-:W-:Y:S05]  /*4d70*/  @!P0 NANOSLEEP.SYNCS 0x989680 ;  /* 0x009896800000895d */ /* 0x004fea0003900000 */
[----:B------:R-:W2:Y:S02]  /*4d80*/  @!P0 SYNCS.PHASECHK.TRANS64 P0, [R0+URZ], R2 ;  /* 0x00000002000085a7 */ /* 0x000ea400080010ff */
[----:B--2---:R-:W-:Y:S05]  /*4d90*/  @P0 BRA `(.L_x_93) ;  /* 0x0000000000200947 */ /* 0x004fea0003800000 */
.L_x_94:
[----:B--2---:R2:W4:Y:S02]  /*4da0*/  SYNCS.PHASECHK.TRANS64.TRYWAIT P0, [R0+URZ], R2 ;  /* 0x00000002000075a7 */ /* 0x00452400080011ff */
[----:B----4-:R-:W-:Y:S05]  /*4db0*/  @!P0 NANOSLEEP.SYNCS 0x989680 ;  /* 0x009896800000895d */ /* 0x010fea0003900000 */
[----:B------:R-:W4:Y:S02]  /*4dc0*/  @!P0 SYNCS.PHASECHK.TRANS64 P0, [R0+URZ], R2 ;  /* 0x00000002000085a7 */ /* 0x000f2400080010ff */
[----:B----4-:R-:W-:Y:S05]  /*4dd0*/  @!P0 BRA `(.L_x_94) ;  /* 0xfffffffc00f08947 */ /* 0x010fea000383ffff */
[----:B------:R-:W-:Y:S05]  /*4de0*/  BRA `(.L_x_93) ;  /* 0x00000000000c7947 */ /* 0x000fea0003800000 */
.L_x_89:
[----:B------:R-:W-:-:S04]  /*4df0*/  UIADD3 UR4, UPT, UPT, UR26, 0x1d0, URZ ;  /* 0x000001d01a047890 */ /* 0x000fc8000fffe0ff */
[----:B------:R-:W-:-:S09]  /*4e00*/  UPRMT UR4, UR45, 0x654, UR4 ;  /* 0x000006542d047896 */ /* 0x000fd20008000004 */
[----:B------:R-:W-:Y:S03]  /*4e10*/  SYNCS.ARRIVE.TRANS64.RED.A1T0 RZ, [UR4], RZ ;  /* 0x000000ffffff79a7 */ /* 0x000fe60008100404 */
.L_x_93:
[----:B-12---:R-:W-:Y:S01]  /*4e20*/  SHF.L.U32 R2, RZ, 0x1f, RZ ;  /* 0x0000001fff027819 */ /* 0x006fe200000006ff */
[----:B------:R-:W-:Y:S01]  /*4e30*/  UIADD3 UR4, UPT, UPT, UR26, 0x1d0, URZ ;  /* 0x000001d01a047890 */ /* 0x000fe2000fffe0ff */
[----:B------:R-:W-:Y:S02]  /*4e40*/  PLOP3.LUT P0, PT, PT, PT, UP1, 0x80, 0x8 ;  /* 0x000000000008781c */ /* 0x000fe40003f0f018 */
[----:B------:R-:W1:Y:S02]  /*4e50*/  SYNCS.PHASECHK.TRANS64.TRYWAIT P1, [UR26+0x1d0], R2 ;  /* 0x0001d002ff0075a7 */ /* 0x000e64000802111a */
[----:B-1----:R-:W-:Y:S09]  /*4e60*/  @!P1 BRA `(.L_x_95) ;  /* 0x0000004400a49947 */ /* 0x002ff20003800000 */
.L_x_202:
[----:B------:R-:W-:Y:S01]  /*4e70*/  @!UP1 UPRMT UR4, UR45, 0x654, UR4 ;  /* 0x000006542d049896 */ /* 0x000fe20008000004 */
[----:B------:R-:W-:Y:S01]  /*4e80*/  UMOV UR5, 0xffff ;  /* 0x0000ffff00057882 */ /* 0x000fe20000000000 */
[----:B------:R-:W-:-:S07]  /*4e90*/  UMOV UR6, 0x1 ;  /* 0x0000000100067882 */ /* 0x000fce0000000000 */
[----:B------:R-:W-:Y:S01]  /*4ea0*/  @!P0 SYNCS.ARRIVE.TRANS64.RED.A1T0 RZ, [UR4], RZ ;  /* 0x000000ffffff89a7 */ /* 0x000fe20008100404 */
[----:B------:R-:W-:Y:S01]  /*4eb0*/  NOP ;  /* 0x0000000000007918 */ /* 0x000fe20000000000 */
[----:B-1----:R-:W1:Y:S01]  /*4ec0*/  LDS R0, [UR8+0x14] ;  /* 0x00001408ff007984 */ /* 0x002e620008000800 */
[----:B------:R-:W-:-:S04]  /*4ed0*/  ULOP3.LUT UR4, UR44, 0xffff, URZ, 0xc0, !UPT ;  /* 0x0000ffff2c047892 */ /* 0x000fc8000f8ec0ff */
[----:B------:R-:W-:-:S04]  /*4ee0*/  USHF.R.U32.HI UR4, URZ, 0x5, UR4 ;  /* 0x00000005ff047899 */ /* 0x000fc80008011604 */
[----:B------:R-:W-:Y:S02]  /*4ef0*/  USHF.L.U32 UR5, UR5, UR4, URZ ;  /* 0x0000000405057299 */ /* 0x000fe400080006ff */
[----:B------:R-:W-:-:S04]  /*4f00*/  USHF.L.U32 UR4, UR6, UR4, URZ ;  /* 0x0000000406047299 */ /* 0x000fc800080006ff */
[----:B-1----:R-:W-:-:S04]  /*4f10*/  LOP3.LUT R0, R0, UR5, RZ, 0xc0, !PT ;  /* 0x0000000500007c12 */ /* 0x002fc8000f8ec0ff */
[----:B------:R-:W-:-:S13]  /*4f20*/  ISETP.NE.AND P0, PT, R0, UR5, PT ;  /* 0x0000000500007c0c */ /* 0x000fda000bf05270 */
[----:B------:R-:W-:Y:S05]  /*4f30*/  @P0 BRA `(.L_x_96) ;  /* 0x0000000000580947 */ /* 0x000fea0003800000 */
[----:B------:R-:W1:Y:S02]  /*4f40*/  LDS R0, [UR8+0x18] ;  /* 0x00001808ff007984 */ /* 0x000e640008000800 */
[----:B-1----:R-:W-:-:S04]  /*4f50*/  LOP3.LUT R0, R0, UR4, RZ, 0xc0, !PT ;  /* 0x0000000400007c12 */ /* 0x002fc8000f8ec0ff */
[----:B------:R-:W-:-:S13]  /*4f60*/  ISETP.NE.AND P0, PT, R0, UR4, PT ;  /* 0x0000000400007c0c */ /* 0x000fda000bf05270 */
[----:B------:R-:W-:Y:S05]  /*4f70*/  @P0 BRA `(.L_x_97) ;  /* 0x00000000003c0947 */ /* 0x000fea0003800000 */
[----:B------:R-:W1:Y:S01]  /*4f80*/  S2R R2, SR_LANEID ;  /* 0x0000000000027919 */ /* 0x000e620000000000 */
[----:B------:R-:W-:-:S06]  /*4f90*/  ULOP3.LUT UR5, URZ, UR5, URZ, 0x33, !UPT ;  /* 0x00000005ff057292 */ /* 0x000fcc000f8e33ff */
[----:B------:R-:W-:-:S04]  /*4fa0*/  IMAD.U32 R0, RZ, RZ, UR5 ;  /* 0x00000005ff007e24 */ /* 0x000fc8000f8e00ff */
[----:B------:R2:W4:Y:S02]  /*4fb0*/  REDUX UR7, R0 ;  /* 0x00000000000773c4 */ /* 0x0005240000000000 */
[----:B------:R1:W-:Y:S01]  /*4fc0*/  UTCATOMSWS.AND URZ, UR5 ;  /* 0x0000000500ff79e3 */ /* 0x0003e20008000000 */
[----:B--2---:R-:W-:Y:S01]  /*4fd0*/  LOP3.LUT R0, RZ, UR4, RZ, 0x33, !PT ;  /* 0x00000004ff007c12 */ /* 0x004fe2000f8e33ff */
[----:B------:R-:W-:Y:S02]  /*4fe0*/  VOTEU.ANY UR4, UPT, PT ;  /* 0x0000000000047886 */ /* 0x000fe400038e0100 */
[----:B------:R-:W-:Y:S02]  /*4ff0*/  UFLO.U32 UR4, UR4 ;  /* 0x00000004000472bd */ /* 0x000fe400080e0000 */
[----:B------:R-:W2:Y:S04]  /*5000*/  REDUX UR6, R0 ;  /* 0x00000000000673c4 */ /* 0x000ea80000000000 */
[----:B-1----:R-:W-:-:S02]  /*5010*/  ISETP.EQ.U32.AND P0, PT, R2, UR4, PT ;  /* 0x0000000402007c0c */ /* 0x002fc4000bf02070 */
[----:B----4-:R-:W-:-:S11]  /*5020*/  MOV R2, UR7 ;  /* 0x0000000700027c02 */ /* 0x010fd60008000f00 */
[----:B------:R1:W-:Y:S01]  /*5030*/  @P0 ATOMS.AND RZ, [UR8+0x14], R2 ;  /* 0x00001402ffff098c */ /* 0x0003e2000a800008 */
[----:B--2---:R-:W-:-:S05]  /*5040*/  IMAD.U32 R0, RZ, RZ, UR6 ;  /* 0x00000006ff007e24 */ /* 0x004fca000f8e00ff */
[----:B------:R1:W-:Y:S01]  /*5050*/  @P0 ATOMS.AND RZ, [UR8+0x18], R0 ;  /* 0x00001800ffff098c */ /* 0x0003e2000a800008 */
[----:B------:R-:W-:Y:S05]  /*5060*/  BRA `(.L_x_98) ;  /* 0x0000000000147947 */ /* 0x000fea0003800000 */
.L_x_97:
[----:B------:R-:W-:Y:S02]  /*5070*/  MOV R2, 0x5090 ;  /* 0x0000509000027802 */ /* 0x000fe40000000f00 */
[----:B---3-5:R-:W-:Y:S05]  /*5080*/  CALL.REL.NOINC `($__internal_0_$__cuda_sm10x_tcgen05_guardrail_trap_col_being_dealloced_not_returned_by_alloc) ;  /* 0x0000004800107944 */ /* 0x028fea0003c00000 */
[----:B------:R-:W-:Y:S05]  /*5090*/  BRA `(.L_x_98) ;  /* 0x0000000000087947 */ /* 0x000fea0003800000 */
.L_x_96:
[----:B------:R-:W-:Y:S02]  /*50a0*/  MOV R2, 0x50c0 ;  /* 0x000050c000027802 */ /* 0x000fe40000000f00 */
[----:B---3-5:R-:W-:Y:S05]  /*50b0*/  CALL.REL.NOINC `($__internal_2_$__cuda_sm10x_tcgen05_guardrail_trap_unallocated_columns_being_dealloced) ;  /* 0x00000048001c7944 */ /* 0x028fea0003c00000 */
.L_x_98:
[----:B------:R-:W-:Y:S01]  /*50c0*/  NOP ;  /* 0x0000000000007918 */ /* 0x000fe20000000000 */
[----:B------:R-:W-:Y:S05]  /*50d0*/  EXIT ;  /* 0x000000000000794d */ /* 0x000fea0003800000 */
.L_x_69:
[----:B------:R-:W-:-:S09]  /*50e0*/  UISETP.NE.OR UP0, UPT, UR22, 0x3, !UP3 ;  /* 0x000000031600788c */ /* 0x000fd2000df05670 */
[----:B------:R-:W-:Y:S05]  /*50f0*/  BRA.U UP0, `(.L_x_99) ;  /* 0x0000001100387547 */ /* 0x000fea000b800000 */
[----:B------:R-:W1:Y:S01]  /*5100*/  S2UR UR6, SR_CgaCtaId ;  /* 0x00000000000679c3 */ /* 0x000e620000008800 */
[----:B------:R-:W2:Y:S01]  /*5110*/  LDCU UR37, c[0x0][0x370] ;  /* 0x00006e00ff2577ac */ /* 0x000ea20008000800 */
[----:B------:R-:W-:Y:S02]  /*5120*/  HFMA2 R13, -RZ, RZ, 0, 0 ;  /* 0x00000000ff0d7431 */ /* 0x000fe400000001ff */
[----:B------:R-:W-:Y:S01]  /*5130*/  IMAD.MOV.U32 R15, RZ, RZ, 0x1 ;  /* 0x00000001ff0f7424 */ /* 0x000fe200078e00ff */
[----:B------:R-:W-:Y:S01]  /*5140*/  MOV R7, 0x1000 ;  /* 0x0000100000077802 */ /* 0x000fe20000000f00 */
[----:B------:R-:W2:Y:S01]  /*5150*/  LDCU.128 UR32, c[0x0][0xb10] ;  /* 0x00016200ff2077ac */ /* 0x000ea20008000c00 */
[----:B------:R-:W-:Y:S01]  /*5160*/  IMAD.MOV.U32 R14, RZ, RZ, RZ ;  /* 0x000000ffff0e7224 */ /* 0x000fe200078e00ff */
[----:B------:R-:W3:Y:S01]  /*5170*/  LDC.64 R16, c[0x0][0x348] ;  /* 0x0000d200ff107b82 */ /* 0x000ee20000000a00 */
[----:B------:R-:W4:Y:S01]  /*5180*/  LDCU UR31, c[0x0][0x374] ;  /* 0x00006e80ff1f77ac */ /* 0x000f220008000800 */
[----:B------:R-:W4:Y:S06]  /*5190*/  LDCU UR15, c[0x0][0xb0c] ;  /* 0x00016180ff0f77ac */ /* 0x000f2c0008000800 */
[----:B------:R-:W3:Y:S01]  /*51a0*/  LDC.64 R2, c[0x0][0x888] ;  /* 0x00022200ff027b82 */ /* 0x000ee20000000a00 */
[----:B------:R-:W4:Y:S01]  /*51b0*/  LDCU UR41, c[0x0][0xb20] ;  /* 0x00016400ff2977ac */ /* 0x000f220008000800 */
[----:B------:R-:W4:Y:S06]  /*51c0*/  LDCU UR4, c[0x0][0xb30] ;  /* 0x00016600ff0477ac */ /* 0x000f2c0008000800 */
[----:B------:R-:W3:Y:S01]  /*51d0*/  LDC.64 R4, c[0x0][0x890] ;  /* 0x00022400ff047b82 */ /* 0x000ee20000000a00 */
[----:B------:R-:W-:Y:S01]  /*51e0*/  UMOV UR29, 0x400 ;  /* 0x00000400001d7882 */ /* 0x000fe20000000000 */
[----:B------:R-:W-:-:S02]  /*51f0*/  UPLOP3.LUT UP3, UPT, UPT, UPT, UPT, 0x40, 0x4 ;  /* 0x000000000004789c */ /* 0x000fc40003f6e870 */
[----:B-1----:R-:W-:Y:S02]  /*5200*/  ULEA UR29, UR6, UR29, 0x18 ;  /* 0x0000001d061d7291 */ /* 0x002fe4000f8ec0ff */
[----:B--2---:R-:W-:Y:S02]  /*5210*/  UIMAD.WIDE.U32 UR6, UR37, UR32, URZ ;  /* 0x00000020250672a5 */ /* 0x004fe4000f8e00ff */
[----:B----4-:R-:W-:Y:S02]  /*5220*/  UIMAD.WIDE.U32 UR8, UR31, UR35, URZ ;  /* 0x000000231f0872a5 */ /* 0x010fe4000f8e00ff */
[----:B------:R-:W-:Y:S02]  /*5230*/  UISETP.GE.AND UP0, UPT, UR42, 0x1, UPT ;  /* 0x000000012a00788c */ /* 0x000fe4000bf06270 */
[----:B------:R-:W-:Y:S01]  /*5240*/  UISETP.NE.AND UP4, UPT, UR42, 0x1, UPT ;  /* 0x000000012a00788c */ /* 0x000fe2000bf85270 */
[----:B------:R-:W-:Y:S02]  /*5250*/  UMOV UR6, UR7 ;  /* 0x0000000700067c82 */ /* 0x000fe40008000000 */
[----:B------:R-:W-:Y:S01]  /*5260*/  UMOV UR38, UR9 ;  /* 0x0000000900267c82 */ /* 0x000fe20008000000 */
[----:B------:R-:W1:Y:S01]  /*5270*/  LDCU.64 UR22, c[0x0][0xb28] ;  /* 0x00016500ff1677ac */ /* 0x000e620008000a00 */
[----:B------:R-:W-:-:S02]  /*5280*/  UISETP.NE.AND UP6, UPT, UR15, 0x1, UPT ;  /* 0x000000010f00788c */ /* 0x000fc4000bfc5270 */
[----:B------:R-:W-:Y:S02]  /*5290*/  UISETP.NE.AND UP5, UPT, UR34, 0x1, UPT ;  /* 0x000000012200788c */ /* 0x000fe4000bfa5270 */
[----:B------:R-:W-:Y:S02]  /*52a0*/  USHF.R.U32.HI UR39, URZ, UR33, UR6 ;  /* 0x00000021ff277299 */ /* 0x000fe40008011606 */
[----:B------:R-:W-:Y:S02]  /*52b0*/  USHF.R.U32.HI UR38, URZ, UR41, UR38 ;  /* 0x00000029ff267299 */ /* 0x000fe40008011626 */
[----:B------:R-:W-:Y:S01]  /*52c0*/  UISETP.NE.AND UP2, UPT, UR4, 0x1, UPT ;  /* 0x000000010400788c */ /* 0x000fe2000bf45270 */
[----:B------:R-:W-:-:S10]  /*52d0*/  UMOV UR12, URZ ;  /* 0x000000ff000c7c82 */ /* 0x000fd40008000000 */
.L_x_108:
[C---:B------:R-:W-:Y:S02]  /*52e0*/  LEA R12, R14.reuse, UR29, 0x3 ;  /* 0x0000001d0e0c7c11 */ /* 0x040fe4000f8e18ff */
[----:B------:R-:W-:Y:S02]  /*52f0*/  SHF.L.U32 R0, R13, 0x1f, RZ ;  /* 0x0000001f0d007819 */ /* 0x000fe400000006ff */
[----:B------:R-:W-:Y:S02]  /*5300*/  LEA R8, R14, UR29, 0x4 ;  /* 0x0000001d0e087c11 */ /* 0x000fe4000f8e20ff */
[----:B------:R-:W2:Y:S02]  /*5310*/  SYNCS.PHASECHK.TRANS64.TRYWAIT P0, [R12+URZ+0x150], R0 ;  /* 0x000150000c0075a7 */ /* 0x000ea400080011ff */
[----:B--2-4-:R-:W-:Y:S05]  /*5320*/  @!P0 BRA `(.L_x_100) ;  /* 0x00000040008c8947 */ /* 0x014fea0003800000 */
.L_x_203:
[----:B------:R-:W4:Y:S01]  /*5330*/  LDS.128 R8, [R8+0x1e0] ;  /* 0x0001e00008087984 */ /* 0x000f220000000c00 */
[----:B------:R-:W-:Y:S01]  /*5340*/  UISETP.GE.AND UP0, UPT, UR42, 0x1, UPT ;  /* 0x000000012a00788c */ /* 0x000fe2000bf06270 */
[----:B------:R-:W-:Y:S01]  /*5350*/  @!PT LDS RZ, [RZ] ;  /* 0x00000000fffff984 */ /* 0x000fe20000000800 */
[----:B------:R-:W-:Y:S01]  /*5360*/  @!PT LDS RZ, [RZ] ;  /* 0x00000000fffff984 */ /* 0x000fe20000000800 */
[----:B------:R-:W-:Y:S01]  /*5370*/  @!PT LDS RZ, [RZ] ;  /* 0x00000000fffff984 */ /* 0x000fe20000000800 */
[----:B------:R-:W-:Y:S01]  /*5380*/  @!PT LDS RZ, [RZ] ;  /* 0x00000000fffff984 */ /* 0x000fe20000000800 */
[----:B------:R1:W-:Y:S06]  /*5390*/  MEMBAR.ALL.CTA ;  /* 0x0000000000007992 */ /* 0x0003ec0000008000 */
[----:B-1----:R-:W1:Y:S01]  /*53a0*/  FENCE.VIEW.ASYNC.S ;  /* 0x00000000000073c6 */ /* 0x002e620000000000 */
[----:B----4-:R-:W-:Y:S11]  /*53b0*/  LOP3.LUT P0, RZ, R10, 0x1, RZ, 0xc0, !PT ;  /* 0x000000010aff7812 */ /* 0x010ff6000780c0ff */
[----:B------:R-:W-:Y:S02]  /*53c0*/  @!UPT UIADD3 URZ, UPT, UPT, URZ, URZ, URZ ;  /* 0x000000fffffff290 */ /* 0x000fe4000fffe0ff */
[----:B-1----:R-:W-:Y:S01]  /*53d0*/  VOTEU.ANY UP1, P0 ;  /* 0x0000000000ff7886 */ /* 0x002fe20000020100 */
[----:B------:R-:W-:Y:S11]  /*53e0*/  PLOP3.LUT P0, PT, PT, PT, UP1, 0x80, 0x8 ;  /* 0x000000000008781c */ /* 0x000ff60003f0f018 */
[----:B------:R-:W-:Y:S02]  /*53f0*/  @!UPT UIADD3 URZ, UPT, UPT, URZ, URZ, URZ ;  /* 0x000000fffffff290 */ /* 0x000fe4000fffe0ff */
[----:B--2---:R-:W-:Y:S02]  /*5400*/  @P0 SHF.R.U32.HI R0, RZ, 0x10, R9 ;  /* 0x00000010ff000819 */ /* 0x004fe40000011609 */
[----:B------:R-:W-:Y:S02]  /*5410*/  @P0 MOV R6, R8 ;  /* 0x0000000800060202 */ /* 0x000fe40000000f00 */
[----:B------:R-:W-:Y:S01]  /*5420*/  @P0 R2UR UR4, R0 ;  /* 0x00000000000402ca */ /* 0x000fe200000e0000 */
[----:B------:R-:W-:Y:S01]  /*5430*/  VIADD R0, R12, 0x160 ;  /* 0x000001600c007836 */ /* 0x000fe20000000000 */
[----:B------:R-:W-:Y:S02]  /*5440*/  @P0 LOP3.LUT R8, R9, 0xffff, RZ, 0xc0, !PT ;  /* 0x0000ffff09080812 */ /* 0x000fe400078ec0ff */
[----:B------:R-:W-:Y:S02]  /*5450*/  @P0 R2UR UR6, R6 ;  /* 0x00000000060602ca */ /* 0x000fe400000e0000 */
[----:B------:R-:W-:Y:S02]  /*5460*/  PRMT R0, RZ, 0x654, R0 ;  /* 0x00000654ff007816 */ /* 0x000fe40000000000 */
[----:B------:R-:W-:Y:S02]  /*5470*/  @P0 R2UR UR5, R8 ;  /* 0x00000000080502ca */ /* 0x000fe400000e0000 */
[----:B------:R1:W-:Y:S03]  /*5480*/  SYNCS.ARRIVE.TRANS64.RED.A1T0 RZ, [R0+URZ], RZ ;  /* 0x000000ff00ff79a7 */ /* 0x0003e600081004ff */
[----:B------:R-:W-:Y:S04]  /*5490*/  @UP1 UMOV UR30, UR4 ;  /* 0x00000004001e1c82 */ /* 0x000fe80008000000 */
[----:B------:R-:W-:Y:S04]  /*54a0*/  @UP1 UMOV UR14, UR6 ;  /* 0x00000006000e1c82 */ /* 0x000fe80008000000 */
[----:B------:R-:W-:Y:S01]  /*54b0*/  @UP1 UMOV UR13, UR5 ;  /* 0x00000005000d1c82 */ /* 0x000fe20008000000 */
[----:B------:R-:W-:Y:S05]  /*54c0*/  BRA.U !UP0, `(.L_x_101) ;  /* 0x0000000108a47547 */ /* 0x000fea000b800000 */
[----:B------:R-:W-:Y:S02]  /*54d0*/  UIMAD.WIDE.U32 UR8, UR13, UR35, URZ ;  /* 0x000000230d0872a5 */ /* 0x000fe4000f8e00ff */
[----:B------:R-:W-:Y:S02]  /*54e0*/  UIMAD.WIDE.U32 UR10, UR14, UR32, URZ ;  /* 0x000000200e0a72a5 */ /* 0x000fe4000f8e00ff */
[----:B------:R-:W-:Y:S02]  /*54f0*/  USEL UR4, UR31, UR38, !UP5 ;  /* 0x000000261f047287 */ /* 0x000fe4000e800000 */
[----:B------:R-:W-:Y:S02]  /*5500*/  USEL UR7, UR37, UR39, !UP6 ;  /* 0x0000002725077287 */ /* 0x000fe4000f000000 */
[----:B------:R-:W-:Y:S02]  /*5510*/  UIMAD.WIDE.U32 UR16, UR4, UR22, URZ ;  /* 0x00000016041072a5 */ /* 0x000fe4000f8e00ff */
[----:B------:R-:W-:Y:S01]  /*5520*/  UIMAD.WIDE.U32 UR18, UR7, UR22, URZ ;  /* 0x00000016071272a5 */ /* 0x000fe2000f8e00ff */
[----:B------:R-:W-:Y:S02]  /*5530*/  UMOV UR5, UR9 ;  /* 0x0000000900057c82 */ /* 0x000fe40008000000 */
[----:B------:R-:W-:Y:S03]  /*5540*/  USHF.R.U32.HI UR6, URZ, UR41, UR5 ;  /* 0x00000029ff067299 */ /* 0x000fe60008011605 */
[----:B------:R-:W-:Y:S01]  /*5550*/  UMOV UR5, UR11 ;  /* 0x0000000b00057c82 */ /* 0x000fe20008000000 */
[----:B------:R-:W-:Y:S02]  /*5560*/  USEL UR6, UR13, UR6, !UP5 ;  /* 0x000000060d067287 */ /* 0x000fe4000e800000 */
[----:B------:R-:W-:Y:S02]  /*5570*/  USHF.R.U32.HI UR8, URZ, UR33, UR5 ;  /* 0x00000021ff087299 */ /* 0x000fe40008011605 */
[----:B------:R-:W-:Y:S01]  /*5580*/  UIMAD.WIDE.U32 UR10, UR6, UR22, URZ ;  /* 0x00000016060a72a5 */ /* 0x000fe2000f8e00ff */
[----:B------:R-:W-:Y:S02]  /*5590*/  UMOV UR5, UR17 ;  /* 0x0000001100057c82 */ /* 0x000fe40008000000 */
[----:B------:R-:W-:Y:S03]  /*55a0*/  @UP4 USHF.R.U32.HI UR4, URZ, UR23, UR5 ;  /* 0x00000017ff044299 */ /* 0x000fe60008011605 */
[----:B------:R-:W-:Y:S01]  /*55b0*/  UMOV UR5, UR19 ;  /* 0x0000001300057c82 */ /* 0x000fe20008000000 */
[----:B------:R-:W-:Y:S02]  /*55c0*/  UIMAD UR4, UR42, UR4, URZ ;  /* 0x000000042a0472a4 */ /* 0x000fe4000f8e02ff */
[----:B------:R-:W-:Y:S02]  /*55d0*/  @UP4 USHF.R.U32.HI UR7, URZ, UR23, UR5 ;  /* 0x00000017ff074299 */ /* 0x000fe40008011605 */
[----:B------:R-:W-:Y:S02]  /*55e0*/  USEL UR5, UR14, UR8, !UP6 ;  /* 0x000000080e057287 */ /* 0x000fe4000f000000 */
[----:B------:R-:W-:Y:S02]  /*55f0*/  UIMAD UR8, UR42, UR7, URZ ;  /* 0x000000072a0872a4 */ /* 0x000fe4000f8e02ff */
[----:B------:R-:W-:Y:S03]  /*5600*/  UISETP.GE.AND UP0, UPT, UR6, UR4, UPT ;  /* 0x000000040600728c */ /* 0x000fe6000bf06270 */
[----:B------:R-:W-:Y:S01]  /*5610*/  UMOV UR4, UR11 ;  /* 0x0000000b00047c82 */ /* 0x000fe20008000000 */
[----:B------:R-:W-:Y:S02]  /*5620*/  UISETP.GE.OR UP0, UPT, UR5, UR8, UP0 ;  /* 0x000000080500728c */ /* 0x000fe40008706670 */
[----:B------:R-:W-:Y:S02]  /*5630*/  USHF.R.U32.HI UR4, URZ, UR23, UR4 ;  /* 0x00000017ff047299 */ /* 0x000fe40008011604 */
[----:B------:R-:W-:Y:S02]  /*5640*/  UIMAD.WIDE.U32 UR8, UR5, UR22, URZ ;  /* 0x00000016050872a5 */ /* 0x000fe4000f8e00ff */
[----:B------:R-:W-:Y:S04]  /*5650*/  USEL UR10, UR6, UR4, !UP4 ;  /* 0x00000004060a7287 */ /* 0x000fe8000e000000 */
[----:B------:R-:W-:Y:S01]  /*5660*/  UIADD3 UR11, UPT, UPT, -UR10, URZ, URZ ;  /* 0x000000ff0a0b7290 */ /* 0x000fe2000fffe1ff */
[----:B------:R-:W-:Y:S02]  /*5670*/  @!UP0 UMOV UR4, UR9 ;  /* 0x0000000900048c82 */ /* 0x000fe40008000000 */
[----:B------:R-:W-:Y:S02]  /*5680*/  @!UP0 USHF.R.U32.HI UR4, URZ, UR23, UR4 ;  /* 0x00000017ff048299 */ /* 0x000fe40008011604 */
[----:B------:R-:W-:Y:S02]  /*5690*/  UIMAD UR8, UR42, UR11, UR6 ;  /* 0x0000000b2a0872a4 */ /* 0x000fe4000f8e0206 */
[----:B------:R-:W-:Y:S04]  /*56a0*/  @!UP0 USEL UR4, UR5, UR4, !UP4 ;  /* 0x0000000405048287 */ /* 0x000fe8000e000000 */
[----:B------:R-:W-:Y:S02]  /*56b0*/  @!UP0 UIMAD UR7, UR7, UR8, UR4 ;  /* 0x00000008070782a4 */ /* 0x000fe4000f8e0204 */
[----:B------:R-:W-:Y:S02]  /*56c0*/  @!UP0 UIADD3 UR9, UPT, UPT, UR10, -UR4, URZ ;  /* 0x800000040a098290 */ /* 0x000fe4000fffe0ff */
[----:B------:R-:W-:Y:S02]  /*56d0*/  UIADD3 UR8, UPT, UPT, -UR6, URZ, URZ ;  /* 0x000000ff06087290 */ /* 0x000fe4000fffe1ff */
[----:B------:R-:W-:Y:S02]  /*56e0*/  UIADD3 UR4, UPT, UPT, -UR5, URZ, URZ ;  /* 0x000000ff05047290 */ /* 0x000fe4000fffe1ff */
[----:B------:R-:W-:Y:S03]  /*56f0*/  @!UP0 UIMAD UR6, UR9, UR42, UR5 ;  /* 0x0000002a090682a4 */ /* 0x000fe6000f8e0205 */
[----:B------:R-:W-:Y:S01]  /*5700*/  @!UP0 UMOV UR5, UR7 ;  /* 0x0000000700058c82 */ /* 0x000fe20008000000 */
[----:B------:R-:W-:Y:S02]  /*5710*/  UIMAD UR7, UR15, UR4, UR14 ;  /* 0x000000040f0772a4 */ /* 0x000fe4000f8e020e */
[----:B------:R-:W-:Y:S02]  /*5720*/  UIMAD UR4, UR34, UR8, UR13 ;  /* 0x00000008220472a4 */ /* 0x000fe4000f8e020d */
[----:B------:R-:W-:Y:S02]  /*5730*/  UIMAD UR14, UR5, UR15, UR7 ;  /* 0x0000000f050e72a4 */ /* 0x000fe4000f8e0207 */
[----:B------:R-:W-:Y:S11]  /*5740*/  UIMAD UR13, UR6, UR34, UR4 ;  /* 0x00000022060d72a4 */ /* 0x000ff6000f8e0204 */
[----:B------:R-:W-:Y:S01]  /*5750*/  @!UPT UIADD3 URZ, UPT, UPT, URZ, URZ, URZ ;  /* 0x000000fffffff290 */ /* 0x000fe2000fffe0ff */
.L_x_101:
[----:B------:R-:W2:Y:S01]  /*5760*/  @!UP2 LDCU.128 UR8, c[0x0][0xb10] ;  /* 0x00016200ff08a7ac */ /* 0x000ea20008000c00 */
[C---:B---3--:R-:W-:Y:S02]  /*5770*/  ISETP.NE.U32.AND P1, PT, R4.reuse, RZ, PT ;  /* 0x000000ff0400720c */ /* 0x048fe40003f25070 */
[----:B------:R-:W-:Y:S02]  /*5780*/  ISETP.NE.U32.AND P0, PT, R4, RZ, PT ;  /* 0x000000ff0400720c */ /* 0x000fe40003f05070 */
[C---:B------:R-:W-:Y:S02]  /*5790*/  ISETP.NE.AND.EX P1, PT, R5.reuse, RZ, PT, P1 ;  /* 0x000000ff0500720c */ /* 0x040fe40003f25310 */
[----:B------:R-:W-:Y:S01]  /*57a0*/  ISETP.NE.AND.EX P0, PT, R5, RZ, PT, P0 ;  /* 0x000000ff0500720c */ /* 0x000fe20003f05300 */
[----:B------:R-:W3:Y:S01]  /*57b0*/  @!UP2 LDCU UR5, c[0x0][0xb0c] ;  /* 0x00016180ff05a7ac */ /* 0x000ee20008000800 */
[----:B------:R-:W-:Y:S02]  /*57c0*/  USHF.L.U32 UR26, UR27, 0x6, URZ ;  /* 0x000000061b1a7899 */ /* 0x000fe400080006ff */
[----:B------:R-:W-:Y:S02]  /*57d0*/  USHF.L.U32 UR27, UR20, 0x6, URZ ;  /* 0x00000006141b7899 */ /* 0x000fe400080006ff */
[----:B--2---:R-:W-:Y:S07]  /*57e0*/  UIMAD.WIDE.U32 UR6, UR14, UR8, URZ ;  /* 0x000000080e0672a5 */ /* 0x004fee000f8e00ff */
[----:B------:R-:W-:Y:S01]  /*57f0*/  @!UP2 UMOV UR4, UR7 ;  /* 0x000000070004ac82 */ /* 0x000fe20008000000 */
[----:B---3--:R-:W-:Y:S02]  /*5800*/  @!UP2 UISETP.NE.AND UP0, UPT, UR5, 0x1, UPT ;  /* 0x000000010500a88c */ /* 0x008fe4000bf05270 */
[----:B------:R-:W-:Y:S02]  /*5810*/  @!UP2 USHF.R.U32.HI UR4, URZ, UR9, UR4 ;  /* 0x00000009ff04a299 */ /* 0x000fe40008011604 */
[----:B------:R-:W-:Y:S02]  /*5820*/  UIMAD.WIDE.U32 UR6, UR13, UR11, URZ ;  /* 0x0000000b0d0672a5 */ /* 0x000fe4000f8e00ff */
[----:B------:R-:W-:Y:S02]  /*5830*/  @!UP2 USEL UR8, UR14, UR4, !UP0 ;  /* 0x000000040e08a287 */ /* 0x000fe4000c000000 */
[----:B------:R-:W-:Y:S03]  /*5840*/  @!UP2 UISETP.NE.AND UP0, UPT, UR10, 0x1, UPT ;  /* 0x000000010a00a88c */ /* 0x000fe6000bf05270 */
[----:B------:R-:W-:Y:S02]  /*5850*/  @!UP2 UMOV UR6, UR7 ;  /* 0x000000070006ac82 */ /* 0x000fe40008000000 */
[----:B------:R-:W2:Y:S02]  /*5860*/  @!UP2 LDCU UR4, c[0x0][0xb20] ;  /* 0x00016400ff04a7ac */ /* 0x000ea40008000800 */
[----:B--2---:R-:W-:Y:S04]  /*5870*/  @!UP2 USHF.R.U32.HI UR6, URZ, UR4, UR6 ;  /* 0x00000004ff06a299 */ /* 0x004fe80008011606 */
[----:B------:R-:W-:Y:S04]  /*5880*/  @!UP2 USEL UR6, UR13, UR6, !UP0 ;  /* 0x000000060d06a287 */ /* 0x000fe8000c000000 */
[----:B------:R-:W-:Y:S02]  /*5890*/  @!UP2 UIADD3 UR4, UPT, UPT, -UR8, UR6, URZ ;  /* 0x000000060804a290 */ /* 0x000fe4000fffe1ff */
[----:B------:R-:W-:Y:S02]  /*58a0*/  @!UP2 UIADD3 UR6, UPT, UPT, UR8, -UR6, URZ ;  /* 0x800000060806a290 */ /* 0x000fe4000fffe0ff */
[----:B------:R-:W-:Y:S02]  /*58b0*/  @!UP2 UIMAD UR14, UR4, UR5, UR14 ;  /* 0x00000005040ea2a4 */ /* 0x000fe4000f8e020e */
[----:B------:R-:W-:Y:S01]  /*58c0*/  @!UP2 UIMAD UR13, UR6, UR10, UR13 ;  /* 0x0000000a060da2a4 */ /* 0x000fe2000f8e020d */
[----:B------:R-:W-:Y:S11]  /*58d0*/  BRA.U UP3, `(.L_x_102) ;  /* 0x0000000103107547 */ /* 0x000ff6000b800000 */
[----:B------:R-:W-:Y:S04]  /*58e0*/  MOV R6, UR40 ;  /* 0x0000002800067c02 */ /* 0x000fe80008000f00 */
[----:B------:R-:W-:Y:S04]  /*58f0*/  SHF.L.U32 R6, R6, 0x1f, RZ ;  /* 0x0000001f06067819 */ /* 0x000fe800000006ff */
[----:B------:R-:W2:Y:S02]  /*5900*/  SYNCS.PHASECHK.TRANS64.TRYWAIT P2, [UR29+0x148], R6 ;  /* 0x00014806ff0075a7 */ /* 0x000ea4000804111d */
[----:B--2---:R-:W-:Y:S05]  /*5910*/  @!P2 BRA `(.L_x_103) ;  /* 0x0000003c0024a947 */ /* 0x004fea0003800000 */
.L_x_102:
[----:B------:R-:W-:Y:S05]  /*5920*/  @!P1 BRA `(.L_x_104) ;  /* 0x0000000000309947 */ /* 0x000fea0003800000 */
[----:B------:R-:W-:Y:S01]  /*5930*/  ISETP.NE.U32.AND P1, PT, R2, RZ, PT ;  /* 0x000000ff0200720c */ /* 0x000fe20003f25070 */
[----:B------:R-:W2:Y:S01]  /*5940*/  LDCU.64 UR4, c[0x0][0x358] ;  /* 0x00006b00ff0477ac */ /* 0x000ea20008000a00 */
[----:B------:R-:W-:Y:S02]  /*5950*/  IMAD.MOV.U32 R50, RZ, RZ, 0x1 ;  /* 0x00000001ff327424 */ /* 0x000fe400078e00ff */
[----:B------:R-:W-:Y:S11]  /*5960*/  ISETP.NE.AND.EX P1, PT, R3, RZ, PT, P1 ;  /* 0x000000ff0300720c */ /* 0x000ff60003f25310 */
[----:B------:R-:W-:Y:S02]  /*5970*/  @!UPT UIADD3 URZ, UPT, UPT, URZ, URZ, URZ ;  /* 0x000000fffffff290 */ /* 0x000fe4000fffe0ff */
[----:B------:R-:W3:Y:S01]  /*5980*/  @P1 LDC.64 R8, c[0x0][0x888] ;  /* 0x00022200ff081b82 */ /* 0x000ee20000000a00 */
[----:B-1----:R-:W-:Y:S04]  /*5990*/  @P1 IMAD R0, R4, UR36, RZ ;  /* 0x0000002404001c24 */ /* 0x002fe8000f8e02ff */
[----:B---3--:R-:W-:Y:S04]  /*59a0*/  @P1 IMAD.WIDE R8, R0, 0x4, R8 ;  /* 0x0000000400081825 */ /* 0x008fe800078e0208 */
[----:B------:R-:W-:Y:S01]  /*59b0*/  HFMA2 R0, -RZ, RZ, 0, 5.9604644775390625e-08 ;  /* 0x00000001ff007431 */ /* 0x000fe200000001ff */
[----:B--2--5:R2:W5:Y:S04]  /*59c0*/  @P1 LDG.E R26, desc[UR4][R8.64] ;  /* 0x00000004081a1981 */ /* 0x024568000c1e1900 */
[----:B------:R-:W-:Y:S01]  /*59d0*/  @!P1 PRMT R50, R0, 0x7610, R50 ;  /* 0x0000761000329816 */ /* 0x000fe20000000032 */
[----:B--2---:R-:W3:Y:S06]  /*59e0*/  @!P1 LDC R26, c[0x0][0x880] ;  /* 0x00022000ff1a9b82 */ /* 0x004eec0000000800 */
.L_x_104:
[----:B---3-5:R-:W-:Y:S01]  /*59f0*/  @!P0 FSETP.EQ.AND P1, PT, R26, RZ, PT ;  /* 0x000000ff1a00820b */ /* 0x028fe20003f22000 */
[----:B------:R-:W-:Y:S01]  /*5a00*/  @!UPT UIADD3 URZ, UPT, UPT, URZ, URZ, URZ ;  /* 0x000000fffffff290 */ /* 0x000fe2000fffe0ff */
[----:B------:R-:W-:Y:S11]  /*5a10*/  @!P0 BRA `(.L_x_105) ;  /* 0x0000000000188947 */ /* 0x000ff60003800000 */
[----:B------:R-:W-:Y:S02]  /*5a20*/  LOP3.LUT P0, RZ, R50, 0xff, RZ, 0xc0, !PT ;  /* 0x000000ff32ff7812 */ /* 0x000fe4000780c0ff */
[----:B------:R-:W-:Y:S04]  /*5a30*/  ISETP.NE.U32.AND P1, PT, R2, RZ, PT ;  /* 0x000000ff0200720c */ /* 0x000fe80003f25070 */
[----:B------:R-:W-:Y:S04]  /*5a40*/  ISETP.NE.AND.EX P1, PT, R3, RZ, PT, P1 ;  /* 0x000000ff0300720c */ /* 0x000fe80003f25310 */
[----:B------:R-:W-:Y:S03]  /*5a50*/  PLOP3.LUT P1, PT, P1, PT, PT, 0x8, 0x80 ;  /* 0x000000000080781c */ /* 0x000fe60000f2e170 */
[----:B------:R-:W-:Y:S11]  /*5a60*/  @P0 FSETP.EQ.AND P1, PT, R26, RZ, PT ;  /* 0x000000ff1a00020b */ /* 0x000ff60003f22000 */
[----:B------:R-:W-:Y:S02]  /*5a70*/  @!UPT UIADD3 URZ, UPT, UPT, URZ, URZ, URZ ;  /* 0x000000fffffff290 */ /* 0x000fe4000fffe0ff */
.L_x_105:
[----:B------:R-:W-:Y:S01]  /*5a80*/  ULEA UR4, UR12, UR29, 0x3 ;  /* 0x0000001d0c047291 */ /* 0x000fe2000f8e18ff */
[----:B------:R-:W-:Y:S02]  /*5a90*/  SHF.L.U32 R9, R15, 0x1f, RZ ;  /* 0x0000001f0f097819 */ /* 0x000fe400000006ff */
[----:B------:R-:W-:Y:S04]  /*5aa0*/  ELECT P0, URZ, PT ;  /* 0x0000000000ff782f */ /* 0x000fe80003800000 */
[----:B------:R-:W-:Y:S02]  /*5ab0*/  PLOP3.LUT P1, PT, P1, P0, PT, 0xf2, 0x2f ;  /* 0x00000000002f781c */ /* 0x000fe40000f21e72 */
[----:B------:R-:W2:Y:S11]  /*5ac0*/  SYNCS.PHASECHK.TRANS64.TRYWAIT P2, [UR4+0x128], R9 ;  /* 0x00012809ff0075a7 */ /* 0x000eb60008041104 */
[----:B------:R-:W-:Y:S05]  /*5ad0*/  @!P1 IADD3 R8, P0, PT, R16, 0x580, RZ ;  /* 0x0000058010089810 */ /* 0x000fea0007f1e0ff */
[----:B-1----:R-:W-:Y:S01]  /*5ae0*/  @!P1 IMAD.X R6, RZ, RZ, R17, P0 ;  /* 0x000000ffff069224 */ /* 0x002fe200000e0611 */
[----:B--2---:R-:W-:Y:S07]  /*5af0*/  @!P2 BRA `(.L_x_106) ;  /* 0x0000003800c4a947 */ /* 0x004fee0003800000 */
.L_x_206:
[----:B------:R-:W2:Y:S01]  /*5b00*/  S2UR UR11, SR_CgaCtaId ;  /* 0x00000000000b79c3 */ /* 0x000ea20000008800 */
[----:B------:R-:W-:Y:S01]  /*5b10*/  @!P1 R2UR UR6, R6 ;  /* 0x00000000060692ca */ /* 0x000fe200000e0000 */
[----:B------:R-:W-:Y:S01]  /*5b20*/  UIADD3 UR5, UPT, UPT, UR12, 0x1, URZ ;  /* 0x000000010c057890 */ /* 0x000fe2000fffe0ff */
[----:B------:R-:W-:Y:S01]  /*5b30*/  @!P1 R2UR UR7, R8 ;  /* 0x00000000080792ca */ /* 0x000fe200000e0000 */
[----:B------:R-:W-:Y:S01]  /*5b40*/  UIADD3 UR25, UPT, UPT, UR4, 0x110, URZ ;  /* 0x0000011004197890 */ /* 0x000fe2000fffe0ff */
[----:B-1----:R-:W-:Y:S01]  /*5b50*/  @!P1 IMAD.MOV.U32 R0, RZ, RZ, 0x1000 ;  /* 0x00001000ff009424 */ /* 0x002fe200078e00ff */
[----:B------:R-:W-:Y:S01]  /*5b60*/  UISETP.NE.AND UP0, UPT, UR5, 0x3, UPT ;  /* 0x000000030500788c */ /* 0x000fe2000bf05270 */
[----:B------:R-:W-:Y:S01]  /*5b70*/  VIADD R14, R14, 0x1 ;  /* 0x000000010e0e7836 */ /* 0x000fe20000000000 */
[----:B------:R-:W-:Y:S01]  /*5b80*/  UMOV UR18, 0x0 ;  /* 0x0000000000127882 */ /* 0x000fe20000000000 */
[----:B------:R-:W-:Y:S01]  /*5b90*/  UMOV UR19, 0x10000000 ;  /* 0x1000000000137882 */ /* 0x000fe20000000000 */
[----:B------:R-:W-:Y:S02]  /*5ba0*/  USEL UR21, UR5, URZ, UP0 ;  /* 0x000000ff05157287 */ /* 0x000fe40008000000 */
[----:B------:R-:W-:Y:S02]  /*5bb0*/  USEL UR9, URZ, 0x1, UP0 ;  /* 0x00000001ff097887 */ /* 0x000fe40008000000 */
[----:B------:R-:W-:Y:S01]  /*5bc0*/  VOTEU.ALL UP0, P1 ;  /* 0x0000000000ff7886 */ /* 0x000fe20000800000 */
[----:B------:R-:W-:Y:S01]  /*5bd0*/  IMAD.U32 R9, RZ, RZ, UR6 ;  /* 0x00000006ff097e24 */ /* 0x000fe2000f8e00ff */
[----:B------:R-:W-:Y:S01]  /*5be0*/  UMOV UR28, UR36 ;  /* 0x00000024001c7c82 */ /* 0x000fe20008000000 */
[----:B------:R-:W-:Y:S01]  /*5bf0*/  IMAD.U32 R8, RZ, RZ, UR7 ;  /* 0x00000007ff087e24 */ /* 0x000fe2000f8e00ff */
[----:B------:R-:W-:Y:S01]  /*5c00*/  LOP3.LUT R15, R15, UR9, RZ, 0x3c, !PT ;  /* 0x000000090f0f7c12 */ /* 0x000fe2000f8e3cff */
[----:B------:R-:W-:Y:S01]  /*5c10*/  @!UP0 ULEA UR5, UR12, UR29, 0xc ;  /* 0x0000001d0c058291 */ /* 0x000fe2000f8e60ff */
[----:B------:R-:W-:Y:S01]  /*5c20*/  @!P1 R2UR UR7, R9 ;  /* 0x00000000090792ca */ /* 0x000fe200000e0000 */
[----:B------:R-:W-:Y:S01]  /*5c30*/  @!UP0 UIADD3 UR10, UPT, UPT, UR26, 0x20, URZ ;  /* 0x000000201a0a8890 */ /* 0x000fe2000fffe0ff */
[----:B------:R-:W-:Y:S01]  /*5c40*/  @!P1 R2UR UR6, R8 ;  /* 0x00000000080692ca */ /* 0x000fe200000e0000 */
[----:B------:R-:W-:Y:S01]  /*5c50*/  @!UP0 UIADD3 UR24, UPT, UPT, UR5, 0x300, URZ ;  /* 0x0000030005188890 */ /* 0x000fe2000fffe0ff */
[----:B------:R-:W-:Y:S01]  /*5c60*/  SHF.L.U32 R6, R15, 0x1f, RZ ;  /* 0x0000001f0f067819 */ /* 0x000fe200000006ff */
[----:B------:R-:W-:Y:S01]  /*5c70*/  @!UP0 UIADD3 UR8, UPT, UPT, UR5, 0xb00, URZ ;  /* 0x00000b0005088890 */ /* 0x000fe2000fffe0ff */
[----:B------:R-:W-:Y:S01]  /*5c80*/  VOTEU.ALL UP0, P1 ;  /* 0x0000000000ff7886 */ /* 0x000fe20000800000 */
[----:B--2---:R-:W-:Y:S01]  /*5c90*/  UPRMT UR16, UR11, 0x654, UR25 ;  /* 0x000006540b107896 */ /* 0x004fe20008000019 */
[----:B------:R-:W-:Y:S02]  /*5ca0*/  UMOV UR12, UR36 ;  /* 0x00000024000c7c82 */ /* 0x000fe40008000000 */
[----:B------:R-:W-:Y:S01]  /*5cb0*/  UMOV UR11, UR27 ;  /* 0x0000001b000b7c82 */ /* 0x000fe20008000000 */
[----:B------:R-:W-:Y:S01]  /*5cc0*/  UMOV UR9, UR25 ;  /* 0x0000001900097c82 */ /* 0x000fe20008000000 */
[----:B------:R-:W-:Y:S03]  /*5cd0*/  ULEA UR5, UR21, UR29, 0x3 ;  /* 0x0000001d15057291 */ /* 0x000fe6000f8e18ff */
[----:B------:R1:W-:Y:S01]  /*5ce0*/  @!UP0 UTMALDG.3D [UR24], [UR6], desc[UR18] ;  /* 0x00001218060085b4 */ /* 0x0003e20008011000 */
[----:B------:R-:W-:Y:S05]  /*5cf0*/  VOTEU.ALL UP0, P1 ;  /* 0x0000000000ff7886 */ /* 0x000fea0000800000 */
[----:B------:R1:W-:Y:S01]  /*5d00*/  @!UP0 UTMALDG.3D [UR8], [UR6], desc[UR18] ;  /* 0x00001208060085b4 */ /* 0x0003e20008011000 */
[----:B------:R1:W-:Y:S01]  /*5d10*/  @!P1 SYNCS.ARRIVE.TRANS64.RED.A0TR RZ, [UR4+0x110], R0 ;  /* 0x00011000ffff99a7 */ /* 0x0003e20008300404 */
[----:B------:R-:W-:Y:S01]  /*5d20*/  SYNCS.ARRIVE.TRANS64.RED.A1T0 RZ, [UR16], RZ ;  /* 0x000000ffffff79a7 */ /* 0x000fe20008100410 */
[----:B------:R-:W2:Y:S02]  /*5d30*/  SYNCS.PHASECHK.TRANS64.TRYWAIT P0, [UR5+0x128], R6 ;  /* 0x00012806ff0075a7 */ /* 0x000ea40008001105 */
[----:B-12---:R-:W-:Y:S05]  /*5d40*/  @!P0 BRA `(.L_x_107) ;  /* 0x0000003800488947 */ /* 0x006fea0003800000 */
.L_x_208:
[----:B------:R-:W-:Y:S01]  /*5d50*/  UIADD3 UR17, UPT, UPT, UR5, 0x110, URZ ;  /* 0x0000011005117890 */ /* 0x000fe2000fffe0ff */
[----:B-1----:R-:W-:Y:S01]  /*5d60*/  @!P1 IADD3 R6, P0, PT, R16, 0x580, RZ ;  /* 0x0000058010069810 */ /* 0x002fe20007f1e0ff */
[----:B------:R-:W-:Y:S01]  /*5d70*/  UPLOP3.LUT UP3, UPT, UPT, UPT, UPT, 0x80, 0x8 ;  /* 0x000000000008789c */ /* 0x000fe20003f6f070 */
[----:B------:R-:W1:Y:S01]  /*5d80*/  S2UR UR9, SR_CgaCtaId ;  /* 0x00000000000979c3 */ /* 0x000e620000008800 */
[----:B------:R-:W-:Y:S01]  /*5d90*/  UMOV UR24, 0x0 ;  /* 0x0000000000187882 */ /* 0x000fe20000000000 */
[----:B------:R-:W-:Y:S01]  /*5da0*/  @!P1 R2UR UR6, R6 ;  /* 0x00000000060692ca */ /* 0x000fe200000e0000 */
[----:B------:R-:W-:Y:S01]  /*5db0*/  @!P1 IMAD.X R0, RZ, RZ, R17, P0 ;  /* 0x000000ffff009224 */ /* 0x000fe200000e0611 */
[----:B------:R-:W-:Y:S01]  /*5dc0*/  UMOV UR25, 0x10000000 ;  /* 0x1000000000197882 */ /* 0x000fe20000000000 */
[----:B------:R-:W-:Y:S01]  /*5dd0*/  UMOV UR19, UR27 ;  /* 0x0000001b00137c82 */ /* 0x000fe20008000000 */
[----:B------:R-:W-:Y:S01]  /*5de0*/  UMOV UR20, UR36 ;  /* 0x0000002400147c82 */ /* 0x000fe20008000000 */
[----:B------:R-:W-:Y:S01]  /*5df0*/  UMOV UR11, UR27 ;  /* 0x0000001b000b7c82 */ /* 0x000fe20008000000 */
[----:B------:R-:W-:Y:S01]  /*5e00*/  @!P1 R2UR UR4, R0 ;  /* 0x00000000000492ca */ /* 0x000fe200000e0000 */
[----:B------:R-:W-:Y:S01]  /*5e10*/  UMOV UR12, UR36 ;  /* 0x00000024000c7c82 */ /* 0x000fe20008000000 */
[----:B------:R-:W-:Y:S01]  /*5e20*/  VOTEU.ALL UP0, P1 ;  /* 0x0000000000ff7886 */ /* 0x000fe20000800000 */
[----:B------:R-:W-:Y:S01]  /*5e30*/  R2UR UR43, R52 ;  /* 0x00000000342b72ca */ /* 0x000fe200000e0000 */
[----:B------:R-:W-:Y:S01]  /*5e40*/  UMOV UR36, UR30 ;  /* 0x0000001e00247c82 */ /* 0x000fe20008000000 */
[----:B------:R-:W-:Y:S02]  /*5e50*/  R2UR UR28, R53 ;  /* 0x00000000351c72ca */ /* 0x000fe400000e0000 */
[----:B------:R-:W-:Y:S01]  /*5e60*/  @!UP0 UIADD3 UR18, UPT, UPT, UR26, 0x10, URZ ;  /* 0x000000101a128890 */ /* 0x000fe2000fffe0ff */
[----:B------:R-:W-:Y:S01]  /*5e70*/  IMAD.U32 R8, RZ, RZ, UR6 ;  /* 0x00000006ff087e24 */ /* 0x000fe2000f8e00ff */
[----:B------:R-:W-:Y:S01]  /*5e80*/  @!UP0 UIADD3 UR10, UPT, UPT, UR26, 0x30, URZ ;  /* 0x000000301a0a8890 */ /* 0x000fe2000fffe0ff */
[----:B------:R-:W-:Y:S03]  /*5e90*/  ISETP.NE.AND P0, PT, R14, 0x2, PT ;  /* 0x000000020e00780c */ /* 0x000fe60003f05270 */
[----:B------:R-:W-:Y:S01]  /*5ea0*/  IMAD.U32 R9, RZ, RZ, UR4 ;  /* 0x00000004ff097e24 */ /* 0x000fe2000f8e00ff */
[----:B------:R-:W-:Y:S01]  /*5eb0*/  @!P1 R2UR UR6, R8 ;  /* 0x00000000080692ca */ /* 0x000fe200000e0000 */
[----:B------:R-:W-:Y:S01]  /*5ec0*/  @!UP0 ULEA UR4, UR21, UR29, 0xc ;  /* 0x0000001d15048291 */ /* 0x000fe2000f8e60ff */
[----:B------:R-:W-:Y:S01]  /*5ed0*/  SEL R0, RZ, 0x1, P0 ;  /* 0x00000001ff007807 */ /* 0x000fe20000000000 */
[----:B------:R-:W-:Y:S01]  /*5ee0*/  UIADD3 UR27, UPT, UPT, UR13, UR43, URZ ;  /* 0x0000002b0d1b7290 */ /* 0x000fe2000fffe0ff */
[----:B------:R-:W-:Y:S01]  /*5ef0*/  @!P1 R2UR UR7, R9 ;  /* 0x00000000090792ca */ /* 0x000fe200000e0000 */
[----:B------:R-:W-:Y:S01]  /*5f00*/  @!UP0 UIADD3 UR16, UPT, UPT, UR4, 0x300, URZ ;  /* 0x0000030004108890 */ /* 0x000fe2000fffe0ff */
[----:B------:R-:W-:Y:S01]  /*5f10*/  LOP3.LUT R13, R13, R0, RZ, 0x3c, !PT ;  /* 0x000000000d0d7212 */ /* 0x000fe200078e3cff */
[----:B------:R-:W-:Y:S01]  /*5f20*/  @!UP0 UIADD3 UR8, UPT, UPT, UR4, 0xb00, URZ ;  /* 0x00000b0004088890 */ /* 0x000fe2000fffe0ff */
[----:B------:R-:W-:Y:S01]  /*5f30*/  SEL R14, R14, RZ, P0 ;  /* 0x000000ff0e0e7207 */ /* 0x000fe20000000000 */
[----:B------:R-:W-:Y:S01]  /*5f40*/  VOTEU.ALL UP0, P1 ;  /* 0x0000000000ff7886 */ /* 0x000fe20000800000 */
[----:B-1----:R-:W-:Y:S03]  /*5f50*/  UPRMT UR4, UR9, 0x654, UR17 ;  /* 0x0000065409047896 */ /* 0x002fe60008000011 */
[----:B------:R-:W-:Y:S04]  /*5f60*/  UMOV UR9, UR17 ;  /* 0x0000001100097c82 */ /* 0x000fe80008000000 */
[----:B------:R1:W-:Y:S01]  /*5f70*/  @!UP0 UTMALDG.3D [UR16], [UR6], desc[UR24] ;  /* 0x00001810060085b4 */ /* 0x0003e20008011000 */
[----:B------:R-:W-:Y:S05]  /*5f80*/  VOTEU.ALL UP0, P1 ;  /* 0x0000000000ff7886 */ /* 0x000fea0000800000 */
[----:B------:R2:W-:Y:S01]  /*5f90*/  @!UP0 UTMALDG.3D [UR8], [UR6], desc[UR24] ;  /* 0x00001808060085b4 */ /* 0x0005e20008011000 */
[----:B------:R4:W-:Y:S01]  /*5fa0*/  @!P1 SYNCS.ARRIVE.TRANS64.RED.A0TR RZ, [UR5+0x110], R7 ;  /* 0x00011007ffff99a7 */ /* 0x0009e20008300405 */
[----:B------:R-:W-:Y:S01]  /*5fb0*/  SYNCS.ARRIVE.TRANS64.RED.A1T0 RZ, [UR4], RZ ;  /* 0x000000ffffff79a7 */ /* 0x000fe20008100404 */
[----:B------:R-:W-:Y:S04]  /*5fc0*/  UIADD3 UR4, UPT, UPT, UR21, 0x1, URZ ;  /* 0x0000000115047890 */ /* 0x000fe8000fffe0ff */
[----:B------:R-:W-:Y:S04]  /*5fd0*/  UISETP.NE.AND UP0, UPT, UR4, 0x3, UPT ;  /* 0x000000030400788c */ /* 0x000fe8000bf05270 */
[----:B------:R-:W-:Y:S02]  /*5fe0*/  USEL UR5, URZ, 0x1, UP0 ;  /* 0x00000001ff057887 */ /* 0x000fe40008000000 */
[----:B-1----:R-:W-:Y:S04]  /*5ff0*/  UIADD3 UR20, UPT, UPT, UR14, UR28, URZ ;  /* 0x0000001c0e147290 */ /* 0x002fe8000fffe0ff */
[----:B------:R-:W-:Y:S01]  /*6000*/  LOP3.LUT R15, R15, UR5, RZ, 0x3c, !PT ;  /* 0x000000050f0f7c12 */ /* 0x000fe2000f8e3cff */
[----:B--2---:R-:W-:Y:S01]  /*6010*/  USEL UR12, UR4, URZ, UP0 ;  /* 0x000000ff040c7287 */ /* 0x004fe20008000000 */
[----:B------:R-:W-:Y:S11]  /*6020*/  BRA.U UP1, `(.L_x_108) ;  /* 0xfffffff101ac7547 */ /* 0x000ff6000b83ffff */
[----:B------:R-:W-:Y:S01]  /*6030*/  UIADD3 UR29, UPT, UPT, UR29, 0x128, URZ ;  /* 0x000001281d1d7890 */ /* 0x000fe2000fffe0ff */
[----:B------:R-:W-:-:S03]  /*6040*/  SHF.L.U32 R2, R15, 0x1f, RZ ;  /* 0x0000001f0f027819 */ /* 0x000fc600000006ff */
[----:B------:R-:W-:-:S09]  /*6050*/  ULEA UR4, UR12, UR29, 0x3 ;  /* 0x0000001d0c047291 */ /* 0x000fd2000f8e18ff */
[----:B------:R-:W1:Y:S02]  /*6060*/  SYNCS.PHASECHK.TRANS64.TRYWAIT P0, [UR4], R2 ;  /* 0x00000002ff0075a7 */ /* 0x000e640008001104 */
[----:B-1----:R-:W-:Y:S05]  /*6070*/  @!P0 BRA `(.L_x_109) ;  /* 0x0000003400948947 */ /* 0x002fea0003800000 */
.L_x_210:
        /* <DEDUP_REMOVED lines=9> */
.L_x_212:
[----:B------:R-:W-:-:S04]  /*6110*/  UIADD3 UR4, UPT, UPT, UR4, 0x1, URZ ;  /* 0x0000000104047890 */ /* 0x000fc8000fffe0ff */
[----:B------:R-:W-:-:S04]  /*6120*/  UISETP.NE.AND UP0, UPT, UR4, 0x3, UPT ;  /* 0x000000030400788c */ /* 0x000fc8000bf05270 */
[----:B------:R-:W-:Y:S02]  /*6130*/  USEL UR5, URZ, 0x1, UP0 ;  /* 0x00000001ff057887 */ /* 0x000fe40008000000 */
[----:B------:R-:W-:-:S04]  /*6140*/  USEL UR4, UR4, URZ, UP0 ;  /* 0x000000ff04047287 */ /* 0x000fc80008000000 */
[----:B------:R-:W-:Y:S01]  /*6150*/  ULEA UR4, UR4, UR29, 0x3 ;  /* 0x0000001d04047291 */ /* 0x000fe2000f8e18ff */
[----:B-1----:R-:W-:-:S04]  /*6160*/  LOP3.LUT R2, R15, UR5, RZ, 0x3c, !PT ;  /* 0x000000050f027c12 */ /* 0x002fc8000f8e3cff */
[----:B------:R-:W-:Y:S01]  /*6170*/  SHF.L.U32 R2, R2, 0x1f, RZ ;  /* 0x0000001f02027819 */ /* 0x000fe200000006ff */
[----:B------:R-:W-:-:S07]  /*6180*/  IMAD.U32 R0, RZ, RZ, UR4 ;  /* 0x00000004ff007e24 */ /* 0x000fce000f8e00ff */
.L_x_111:
[----:B-1----:R1:W2:Y:S02]  /*6190*/  SYNCS.PHASECHK.TRANS64.TRYWAIT P0, [R0+URZ], R2 ;  /* 0x00000002000075a7 */ /* 0x0022a400080011ff */
[----:B--2---:R-:W-:Y:S05]  /*61a0*/  @!P0 NANOSLEEP.SYNCS 0x989680 ;  /* 0x009896800000895d */ /* 0x004fea0003900000 */
[----:B------:R-:W2:Y:S02]  /*61b0*/  @!P0 SYNCS.PHASECHK.TRANS64 P0, [R0+URZ], R2 ;  /* 0x00000002000085a7 */ /* 0x000ea400080010ff */
[----:B--2---:R-:W-:Y:S05]  /*61c0*/  @P0 EXIT ;  /* 0x000000000000094d */ /* 0x004fea0003800000 */
[----:B------:R-:W-:Y:S05]  /*61d0*/  BRA `(.L_x_111) ;  /* 0xfffffffc00ec7947 */ /* 0x000fea000383ffff */
.L_x_99:
[----:B------:R-:W-:-:S06]  /*61e0*/  UISETP.GE.AND UP0, UPT, UR22, 0x4, UPT ;  /* 0x000000041600788c */ /* 0x000fcc000bf06270 */
[----:B------:R-:W-:-:S13]  /*61f0*/  PLOP3.LUT P0, PT, PT, PT, UP0, 0x80, 0x8 ;  /* 0x000000000008781c */ /* 0x000fda0003f0f008 */
[----:B------:R-:W-:Y:S05]  /*6200*/  @!P0 EXIT ;  /* 0x000000000000894d */ /* 0x000fea0003800000 */
[----:B------:R-:W1:Y:S08]  /*6210*/  S2UR UR4, SR_CgaCtaId ;  /* 0x00000000000479c3 */ /* 0x000e700000008800 */
[----:B------:R-:W-:Y:S01]  /*6220*/  BAR.SYNC.DEFER_BLOCKING 0x6, 0xa0 ;  /* 0x0182800000007b1d */ /* 0x000fe20000010000 */
[----:B------:R-:W-:Y:S01]  /*6230*/  IMAD.SHL.U32 R49, R59, 0x10, RZ ;  /* 0x000000103b317824 */ /* 0x000fe200078e00ff */
[----:B------:R-:W-:Y:S01]  /*6240*/  CS2R R56, SRZ ;  /* 0x0000000000387805 */ /* 0x000fe2000001ff00 */
[----:B------:R-:W-:-:S02]  /*6250*/  IMAD.SHL.U32 R3, R51, 0x200, RZ ;  /* 0x0000020033037824 */ /* 0x000fc400078e00ff */
[----:B------:R-:W-:Y:S01]  /*6260*/  IMAD.U32 R23, R59, 0x10000, RZ ;  /* 0x000100003b177824 */ /* 0x000fe200078e00ff */
[----:B------:R-:W-:Y:S01]  /*6270*/  UMOV UR45, 0x400 ;  /* 0x00000400002d7882 */ /* 0x000fe20000000000 */
[----:B------:R-:W-:Y:S01]  /*6280*/  LOP3.LUT R48, R49, 0x5b0, RZ, 0xc0, !PT ;  /* 0x000005b031307812 */ /* 0x000fe200078ec0ff */
[----:B------:R-:W2:Y:S01]  /*6290*/  LDC.64 R44, c[0x0][0x888] ;  /* 0x00022200ff2c7b82 */ /* 0x000ea20000000a00 */
[----:B------:R-:W-:Y:S01]  /*62a0*/  IMAD.SHL.U32 R2, R59, 0x2, RZ ;  /* 0x000000023b027824 */ /* 0x000fe200078e00ff */
[----:B------:R-:W-:Y:S01]  /*62b0*/  LOP3.LUT R6, R49, 0x40, RZ, 0xc0, !PT ;  /* 0x0000004031067812 */ /* 0x000fe200078ec0ff */
[----:B------:R-:W-:Y:S01]  /*62c0*/  IMAD.MOV.U32 R22, RZ, RZ, RZ ;  /* 0x000000ffff167224 */ /* 0x000fe200078e00ff */
[----:B------:R-:W-:Y:S01]  /*62d0*/  LOP3.LUT R48, R48, 0x200, R3, 0xf8, !PT ;  /* 0x0000020030307812 */ /* 0x000fe200078ef803 */
[----:B------:R-:W-:Y:S01]  /*62e0*/  IMAD.SHL.U32 R3, R51, 0x200000, RZ ;  /* 0x0020000033037824 */ /* 0x000fe200078e00ff */
[----:B------:R-:W-:Y:S01]  /*62f0*/  LOP3.LUT P0, RZ, R49, 0x40, RZ, 0xc0, !PT ;  /* 0x0000004031ff7812 */ /* 0x000fe2000780c0ff */
[----:B------:R-:W-:Y:S01]  /*6300*/  IMAD.MOV.U32 R58, RZ, RZ, RZ ;  /* 0x000000ffff3a7224 */ /* 0x000fe200078e00ff */
[----:B------:R-:W3:Y:S01]  /*6310*/  LDC.64 R46, c[0x0][0x890] ;  /* 0x00022400ff2e7b82 */ /* 0x000ee20000000a00 */
[----:B------:R-:W-:Y:S01]  /*6320*/  LOP3.LUT R2, R6, 0x8, R2, 0xf8, !PT ;  /* 0x0000000806027812 */ /* 0x000fe200078ef802 */
[----:B------:R-:W4:Y:S01]  /*6330*/  LDCU UR62, c[0x0][0x370] ;  /* 0x00006e00ff3e77ac */ /* 0x000f220008000800 */
[----:B------:R-:W-:-:S02]  /*6340*/  LOP3.LUT R3, R3, 0x200000, RZ, 0xc0, !PT ;  /* 0x0020000003037812 */ /* 0x000fc400078ec0ff */
[----:B------:R-:W-:Y:S01]  /*6350*/  LOP3.LUT R48, R48, R2, RZ, 0xfc, !PT ;  /* 0x0000000230307212 */ /* 0x000fe200078efcff */
[----:B------:R-:W2:Y:S01]  /*6360*/  LDCU UR43, c[0x0][0xb0c] ;  /* 0x00016180ff2b77ac */ /* 0x000ea20008000800 */
[----:B------:R-:W-:Y:S01]  /*6370*/  LOP3.LUT R23, R3, 0x400000, R23, 0xf8, !PT ;  /* 0x0040000003177812 */ /* 0x000fe200078ef817 */
[----:B------:R-:W2:Y:S01]  /*6380*/  LDC.64 R42, c[0x0][0x8b0] ;  /* 0x00022c00ff2a7b82 */ /* 0x000ea20000000a00 */
[----:B------:R-:W-:Y:S01]  /*6390*/  LOP3.LUT R59, R59, 0x60, RZ, 0xc0, !PT ;  /* 0x000000603b3b7812 */ /* 0x000fe200078ec0ff */
[----:B-1----:R-:W-:Y:S01]  /*63a0*/  ULEA UR45, UR4, UR45, 0x18 ;  /* 0x0000002d042d7291 */ /* 0x002fe2000f8ec0ff */
[----:B------:R-:W1:Y:S05]  /*63b0*/  LDCU UR39, c[0x0][0xb30] ;  /* 0x00016600ff2777ac */ /* 0x000e6a0008000800 */
[----:B------:R-:W1:Y:S01]  /*63c0*/  LDC.64 R40, c[0x0][0x8a8] ;  /* 0x00022a00ff287b82 */ /* 0x000e620000000a00 */
[----:B------:R-:W-:-:S02]  /*63d0*/  UIADD3 UR4, UPT, UPT, UR45, 0x300, URZ ;  /* 0x000003002d047890 */ /* 0x000fc4000fffe0ff */
[----:B------:R-:W4:Y:S01]  /*63e0*/  LDS R0, [UR45+0x200] ;  /* 0x0002002dff007984 */ /* 0x000f220008000800 */
[----:B------:R-:W1:Y:S01]  /*63f0*/  LDCU.64 UR60, c[0x0][0x888] ;  /* 0x00011100ff3c77ac */ /* 0x000e620008000a00 */
[----:B------:R-:W1:Y:S01]  /*6400*/  LDCU.64 UR40, c[0x0][0xb28] ;  /* 0x00016500ff2877ac */ /* 0x000e620008000a00 */
[----:B------:R-:W1:Y:S01]  /*6410*/  LDCU.128 UR56, c[0x0][0xb10] ;  /* 0x00016200ff3877ac */ /* 0x000e620008000c00 */
[----:B------:R-:W1:Y:S01]  /*6420*/  LDCU UR55, c[0x0][0x374] ;  /* 0x00006e80ff3777ac */ /* 0x000e620008000800 */
[----:B------:R-:W-:Y:S01]  /*6430*/  UMOV UR54, 0x1 ;  /* 0x0000000100367882 */ /* 0x000fe20000000000 */
[----:B------:R-:W-:Y:S01]  /*6440*/  UMOV UR47, URZ ;  /* 0x000000ff002f7c82 */ /* 0x000fe20008000000 */
[----:B------:R-:W-:Y:S01]  /*6450*/  UMOV UR53, URZ ;  /* 0x000000ff00357c82 */ /* 0x000fe20008000000 */
[----:B------:R-:W-:Y:S01]  /*6460*/  UMOV UR52, URZ ;  /* 0x000000ff00347c82 */ /* 0x000fe20008000000 */
[----:B----4-:R-:W-:Y:S01]  /*6470*/  IMAD.IADD R23, R0, 0x1, R23 ;  /* 0x0000000100177824 */ /* 0x010fe200078e0217 */
[----:B------:R-:W-:Y:S01]  /*6480*/  P2R R0, PR, RZ, 0x1 ;  /* 0x00000001ff007803 */ /* 0x000fe20000000000 */
[----:B--23--:R-:W-:-:S07]  /*6490*/  IMAD.U32 R0, RZ, RZ, UR4 ;  /* 0x00000004ff007e24 */ /* 0x00cfce000f8e00ff */
.L_x_142:
[C---:B------:R-:W-:Y:S02]  /*64a0*/  LEA R3, R56.reuse, UR45, 0x3 ;  /* 0x0000002d38037c11 */ /* 0x040fe4000f8e18ff */
[----:B------:R-:W-:Y:S02]  /*64b0*/  SHF.L.U32 R0, R57, 0x1f, RZ ;  /* 0x0000001f39007819 */ /* 0x000fe400000006ff */
[----:B------:R-:W-:Y:S02]  /*64c0*/  LEA R4, R56, UR45, 0x4 ;  /* 0x0000002d38047c11 */ /* 0x000fe4000f8e20ff */
[----:B------:R-:W2:Y:S02]  /*64d0*/  SYNCS.PHASECHK.TRANS64.TRYWAIT P0, [R3+URZ+0x150], R0 ;  /* 0x00015000030075a7 */ /* 0x000ea400080011ff */
[----:B--2---:R-:W-:Y:S05]  /*64e0*/  @!P0 BRA `(.L_x_112) ;  /* 0x0000003000a88947 */ /* 0x004fea0003800000 */
.L_x_213:
[----:B------:R-:W3:Y:S01]  /*64f0*/  LDS.128 R4, [R4+0x1e0] ;  /* 0x0001e00004047984 */ /* 0x000ee20000000c00 */
[----:B------:R-:W-:Y:S01]  /*6500*/  UISETP.GE.AND UP0, UPT, UR42, 0x1, UPT ;  /* 0x000000012a00788c */ /* 0x000fe2000bf06270 */
[----:B------:R-:W-:Y:S01]  /*6510*/  @!PT LDS RZ, [RZ] ;  /* 0x00000000fffff984 */ /* 0x000fe20000000800 */
[----:B------:R-:W-:Y:S01]  /*6520*/  @!PT LDS RZ, [RZ] ;  /* 0x00000000fffff984 */ /* 0x000fe20000000800 */
[----:B------:R-:W-:Y:S01]  /*6530*/  @!PT LDS RZ, [RZ] ;  /* 0x00000000fffff984 */ /* 0x000fe20000000800 */
[----:B------:R-:W-:Y:S01]  /*6540*/  @!PT LDS RZ, [RZ] ;  /* 0x00000000fffff984 */ /* 0x000fe20000000800 */
[----:B------:R4:W-:Y:S06]  /*6550*/  MEMBAR.ALL.CTA ;  /* 0x0000000000007992 */ /* 0x0009ec0000008000 */
[----:B----4-:R-:W4:Y:S01]  /*6560*/  FENCE.VIEW.ASYNC.S ;  /* 0x00000000000073c6 */ /* 0x010f220000000000 */
[----:B---3--:R-:W-:Y:S11]  /*6570*/  LOP3.LUT P0, RZ, R6, 0x1, RZ, 0xc0, !PT ;  /* 0x0000000106ff7812 */ /* 0x008ff6000780c0ff */
[----:B------:R-:W-:Y:S02]  /*6580*/  @!UPT UIADD3 URZ, UPT, UPT, URZ, URZ, URZ ;  /* 0x000000fffffff290 */ /* 0x000fe4000fffe0ff */
[----:B----4-:R-:W-:Y:S01]  /*6590*/  VOTEU.ANY UP1, P0 ;  /* 0x0000000000ff7886 */ /* 0x010fe20000020100 */
[----:B------:R-:W-:Y:S01]  /*65a0*/  PLOP3.LUT P0, PT, PT, PT, UP1, 0x80, 0x8 ;  /* 0x000000000008781c */ /* 0x000fe20003f0f018 */
[----:B------:R-:W-:Y:S06]  /*65b0*/  UP2UR UR4, UPR, URZ, 0x2 ;  /* 0x00000002ff047883 */ /* 0x000fec0008000000 */
[----:B------:R-:W-:Y:S06]  /*65c0*/  IMAD.U32 R60, RZ, RZ, UR4 ;  /* 0x00000004ff3c7e24 */ /* 0x000fec000f8e00ff */
        /* <DEDUP_REMOVED lines=13> */
[----:B------:R-:W3:Y:S01]  /*66a0*/  LDCU UR12, c[0x0][0xb20] ;  /* 0x00016400ff0c77ac */ /* 0x000ee20008000800 */
[----:B-1----:R-:W-:Y:S02]  /*66b0*/  UIMAD.WIDE.U32 UR4, UR55, UR59, URZ ;  /* 0x0000003b370472a5 */ /* 0x002fe4000f8e00ff */
[----:B------:R-:W-:Y:S02]  /*66c0*/  UIMAD.WIDE.U32 UR6, UR62, UR56, URZ ;  /* 0x000000383e0672a5 */ /* 0x000fe4000f8e00ff */
[----:B------:R-:W-:Y:S02]  /*66d0*/  UISETP.NE.AND UP0, UPT, UR58, 0x1, UPT ;  /* 0x000000013a00788c */ /* 0x000fe4000bf05270 */
[----:B------:R-:W-:Y:S02]  /*66e0*/  UIMAD.WIDE.U32 UR8, UR37, UR59, URZ ;  /* 0x0000003b250872a5 */ /* 0x000fe4000f8e00ff */
[----:B------:R-:W-:Y:S02]  /*66f0*/  UIMAD.WIDE.U32 UR10, UR38, UR56, URZ ;  /* 0x00000038260a72a5 */ /* 0x000fe4000f8e00ff */
[----:B------:R-:W-:Y:S02]  /*6700*/  UISETP.NE.AND UP1, UPT, UR43, 0x1, UPT ;  /* 0x000000012b00788c */ /* 0x000fe4000bf25270 */
[----:B------:R-:W-:Y:S01]  /*6710*/  UISETP.NE.AND UP2, UPT, UR42, 0x1, UPT ;  /* 0x000000012a00788c */ /* 0x000fe2000bf45270 */
[----:B------:R-:W-:Y:S02]  /*6720*/  UMOV UR4, UR5 ;  /* 0x0000000500047c82 */ /* 0x000fe40008000000 */
[----:B---3--:R-:W-:Y:S03]  /*6730*/  USHF.R.U32.HI UR5, URZ, UR12, UR4 ;  /* 0x0000000cff057299 */ /* 0x008fe60008011604 */
[----:B------:R-:W-:Y:S02]  /*6740*/  UMOV UR4, UR7 ;  /* 0x0000000700047c82 */ /* 0x000fe40008000000 */
[----:B------:R-:W-:Y:S02]  /*6750*/  USHF.R.U32.HI UR7, URZ, UR57, UR4 ;  /* 0x00000039ff077299 */ /* 0x000fe40008011604 */
[----:B------:R-:W-:Y:S02]  /*6760*/  USEL UR4, UR55, UR5, !UP0 ;  /* 0x0000000537047287 */ /* 0x000fe4000c000000 */
[----:B------:R-:W-:Y:S01]  /*6770*/  USEL UR7, UR62, UR7, !UP1 ;  /* 0x000000073e077287 */ /* 0x000fe2000c800000 */
[----:B------:R-:W-:Y:S01]  /*6780*/  UMOV UR5, UR9 ;  /* 0x0000000900057c82 */ /* 0x000fe20008000000 */
[----:B------:R-:W-:Y:S02]  /*6790*/  UIMAD.WIDE.U32 UR8, UR4, UR40, URZ ;  /* 0x00000028040872a5 */ /* 0x000fe4000f8e00ff */
[----:B------:R-:W-:Y:S03]  /*67a0*/  USHF.R.U32.HI UR6, URZ, UR12, UR5 ;  /* 0x0000000cff067299 */ /* 0x000fe60008011605 */
[----:B------:R-:W-:Y:S01]  /*67b0*/  UMOV UR5, UR11 ;  /* 0x0000000b00057c82 */ /* 0x000fe20008000000 */
[----:B------:R-:W-:Y:S02]  /*67c0*/  UIMAD.WIDE.U32 UR10, UR7, UR40, URZ ;  /* 0x00000028070a72a5 */ /* 0x000fe4000f8e00ff */
[----:B------:R-:W-:Y:S02]  /*67d0*/  USHF.R.U32.HI UR12, URZ, UR57, UR5 ;  /* 0x00000039ff0c7299 */ /* 0x000fe40008011605 */
[----:B------:R-:W-:Y:S01]  /*67e0*/  USEL UR6, UR37, UR6, !UP0 ;  /* 0x0000000625067287 */ /* 0x000fe2000c000000 */
[----:B------:R-:W-:Y:S02]  /*67f0*/  UMOV UR5, UR9 ;  /* 0x0000000900057c82 */ /* 0x000fe40008000000 */
[----:B------:R-:W-:Y:S01]  /*6800*/  UMOV UR10, UR11 ;  /* 0x0000000b000a7c82 */ /* 0x000fe20008000000 */
[----:B------:R-:W-:Y:S02]  /*6810*/  @UP2 USHF.R.U32.HI UR4, URZ, UR41, UR5 ;  /* 0x00000029ff042299 */ /* 0x000fe40008011605 */
[----:B------:R-:W-:Y:S02]  /*6820*/  @UP2 USHF.R.U32.HI UR7, URZ, UR41, UR10 ;  /* 0x00000029ff072299 */ /* 0x000fe4000801160a */
[----:B------:R-:W-:Y:S02]  /*6830*/  UIMAD UR4, UR42, UR4, URZ ;  /* 0x000000042a0472a4 */ /* 0x000fe4000f8e02ff */
[----:B------:R-:W-:Y:S02]  /*6840*/  UIMAD.WIDE.U32 UR10, UR6, UR40, URZ ;  /* 0x00000028060a72a5 */ /* 0x000fe4000f8e00ff */
[----:B------:R-:W-:Y:S02]  /*6850*/  USEL UR5, UR38, UR12, !UP1 ;  /* 0x0000000c26057287 */ /* 0x000fe4000c800000 */
[----:B------:R-:W-:Y:S02]  /*6860*/  UIMAD UR8, UR42, UR7, URZ ;  /* 0x000000072a0872a4 */ /* 0x000fe4000f8e02ff */
[----:B------:R-:W-:Y:S03]  /*6870*/  UISETP.GE.AND UP0, UPT, UR6, UR4, UPT ;  /* 0x000000040600728c */ /* 0x000fe6000bf06270 */
[----:B------:R-:W-:Y:S01]  /*6880*/  UMOV UR4, UR11 ;  /* 0x0000000b00047c82 */ /* 0x000fe20008000000 */
[----:B------:R-:W-:Y:S02]  /*6890*/  UISETP.GE.OR UP0, UPT, UR5, UR8, UP0 ;  /* 0x000000080500728c */ /* 0x000fe40008706670 */
[----:B------:R-:W-:Y:S02]  /*68a0*/  USHF.R.U32.HI UR4, URZ, UR41, UR4 ;  /* 0x00000029ff047299 */ /* 0x000fe40008011604 */
[----:B------:R-:W-:Y:S02]  /*68b0*/  UIMAD.WIDE.U32 UR8, UR5, UR40, URZ ;  /* 0x00000028050872a5 */ /* 0x000fe4000f8e00ff */
[----:B------:R-:W-:Y:S02]  /*68c0*/  USEL UR11, UR6, UR4, !UP2 ;  /* 0x00000004060b7287 */ /* 0x000fe4000d000000 */
[----:B------:R-:W-:Y:S02]  /*68d0*/  UIADD3 UR8, UPT, UPT, -UR5, URZ, URZ ;  /* 0x000000ff05087290 */ /* 0x000fe4000fffe1ff */
[----:B------:R-:W-:Y:S01]  /*68e0*/  UIADD3 UR10, UPT, UPT, -UR11, URZ, URZ ;  /* 0x000000ff0b0a7290 */ /* 0x000fe2000fffe1ff */
[----:B------:R-:W-:Y:S01]  /*68f0*/  @!UP0 UMOV UR4, UR9 ;  /* 0x0000000900048c82 */ /* 0x000fe20008000000 */
[----:B------:R-:W-:Y:S02]  /*6900*/  UIADD3 UR9, UPT, UPT, -UR6, URZ, URZ ;  /* 0x000000ff06097290 */ /* 0x000fe4000fffe1ff */
[----:B------:R-:W-:Y:S02]  /*6910*/  @!UP0 USHF.R.U32.HI UR4, URZ, UR41, UR4 ;  /* 0x00000029ff048299 */ /* 0x000fe40008011604 */
[----:B------:R-:W-:Y:S02]  /*6920*/  UIMAD UR10, UR42, UR10, UR6 ;  /* 0x0000000a2a0a72a4 */ /* 0x000fe4000f8e0206 */
[----:B------:R-:W-:Y:S04]  /*6930*/  @!UP0 USEL UR4, UR5, UR4, !UP2 ;  /* 0x0000000405048287 */ /* 0x000fe8000d000000 */
[----:B------:R-:W-:Y:S02]  /*6940*/  @!UP0 UIMAD UR10, UR7, UR10, UR4 ;  /* 0x0000000a070a82a4 */ /* 0x000fe4000f8e0204 */
[----:B------:R-:W-:Y:S02]  /*6950*/  @!UP0 UIADD3 UR11, UPT, UPT, UR11, -UR4, URZ ;  /* 0x800000040b0b8290 */ /* 0x000fe4000fffe0ff */
[----:B------:R-:W-:Y:S02]  /*6960*/  UIMAD UR7, UR43, UR8, UR38 ;  /* 0x000000082b0772a4 */ /* 0x000fe4000f8e0226 */
[----:B------:R-:W-:Y:S02]  /*6970*/  @!UP0 UIMAD UR6, UR11, UR42, UR5 ;  /* 0x0000002a0b0682a4 */ /* 0x000fe4000f8e0205 */
[----:B------:R-:W-:Y:S01]  /*6980*/  UIMAD UR4, UR58, UR9, UR37 ;  /* 0x000000093a0472a4 */ /* 0x000fe2000f8e0225 */
[----:B------:R-:W-:Y:S02]  /*6990*/  @!UP0 UMOV UR5, UR10 ;  /* 0x0000000a00058c82 */ /* 0x000fe40008000000 */
[----:B------:R-:W-:Y:S02]  /*69a0*/  UIMAD UR38, UR5, UR43, UR7 ;  /* 0x0000002b052672a4 */ /* 0x000fe4000f8e0207 */
[----:B------:R-:W-:Y:S11]  /*69b0*/  UIMAD UR37, UR6, UR58, UR4 ;  /* 0x0000003a062572a4 */ /* 0x000ff6000f8e0204 */
[----:B------:R-:W-:Y:S01]  /*69c0*/  @!UPT UIADD3 URZ, UPT, UPT, URZ, URZ, URZ ;  /* 0x000000fffffff290 */ /* 0x000fe2000fffe0ff */
.L_x_113:
[----:B-1----:R-:W-:Y:S01]  /*69d0*/  UISETP.NE.AND UP0, UPT, UR39, 0x1, UPT ;  /* 0x000000012700788c */ /* 0x002fe2000bf05270 */
[----:B------:R-:W-:Y:S01]  /*69e0*/  IADD3 R56, PT, PT, R56, 0x1, RZ ;  /* 0x0000000138387810 */ /* 0x000fe20007ffe0ff */
[----:B------:R-:W-:Y:S02]  /*69f0*/  UIADD3 UR11, UPT, UPT, UR45, 0x300, URZ ;  /* 0x000003002d0b7890 */ /* 0x000fe4000fffe0ff */
[----:B------:R-:W-:Y:S02]  /*6a00*/  USHF.L.U32 UR50, UR20, 0x6, URZ ;  /* 0x0000000614327899 */ /* 0x000fe400080006ff */
[----:B------:R-:W-:Y:S05]  /*6a10*/  USHF.L.U32 UR49, UR27, 0x6, URZ ;  /* 0x000000061b317899 */ /* 0x000fea00080006ff */
[----:B------:R-:W1:Y:S01]  /*6a20*/  @!UP0 LDCU.128 UR12, c[0x0][0xb10] ;  /* 0x00016200ff0c87ac */ /* 0x000e620008000c00 */
[----:B------:R-:W3:Y:S01]  /*6a30*/  @!UP0 LDCU UR5, c[0x0][0xb0c] ;  /* 0x00016180ff0587ac */ /* 0x000ee20008000800 */
[----:B------:R-:W4:Y:S01]  /*6a40*/  @!UP0 LDCU UR10, c[0x0][0xb20] ;  /* 0x00016400ff0a87ac */ /* 0x000f220008000800 */
[----:B-1----:R-:W-:Y:S02]  /*6a50*/  UIMAD.WIDE.U32 UR8, UR38, UR12, URZ ;  /* 0x0000000c260872a5 */ /* 0x002fe4000f8e00ff */
[----:B------:R-:W-:Y:S02]  /*6a60*/  UIMAD.WIDE.U32 UR6, UR37, UR15, URZ ;  /* 0x0000000f250672a5 */ /* 0x000fe4000f8e00ff */
[----:B------:R-:W-:Y:S03]  /*6a70*/  @!UP0 UISETP.NE.AND UP1, UPT, UR14, 0x1, UPT ;  /* 0x000000010e00888c */ /* 0x000fe6000bf25270 */
[----:B------:R-:W-:Y:S01]  /*6a80*/  @!UP0 UMOV UR4, UR9 ;  /* 0x0000000900048c82 */ /* 0x000fe20008000000 */
[----:B---3--:R-:W-:Y:S02]  /*6a90*/  @!UP0 UISETP.NE.AND UP2, UPT, UR5, 0x1, UPT ;  /* 0x000000010500888c */ /* 0x008fe4000bf45270 */
[----:B------:R-:W-:Y:S01]  /*6aa0*/  @!UP0 USHF.R.U32.HI UR4, URZ, UR13, UR4 ;  /* 0x0000000dff048299 */ /* 0x000fe20008011604 */
[----:B------:R-:W-:Y:S02]  /*6ab0*/  @!UP0 UMOV UR6, UR7 ;  /* 0x0000000700068c82 */ /* 0x000fe40008000000 */
[----:B----4-:R-:W-:Y:S02]  /*6ac0*/  @!UP0 USHF.R.U32.HI UR6, URZ, UR10, UR6 ;  /* 0x0000000aff068299 */ /* 0x010fe40008011606 */
[----:B------:R-:W-:Y:S02]  /*6ad0*/  @!UP0 USEL UR7, UR38, UR4, !UP2 ;  /* 0x0000000426078287 */ /* 0x000fe4000d000000 */
[----:B------:R-:W-:Y:S04]  /*6ae0*/  @!UP0 USEL UR6, UR37, UR6, !UP1 ;  /* 0x0000000625068287 */ /* 0x000fe8000c800000 */
[----:B------:R-:W-:Y:S02]  /*6af0*/  @!UP0 UIADD3 UR4, UPT, UPT, -UR7, UR6, URZ ;  /* 0x0000000607048290 */ /* 0x000fe4000fffe1ff */
[----:B------:R-:W-:Y:S02]  /*6b00*/  @!UP0 UIADD3 UR6, UPT, UPT, UR7, -UR6, URZ ;  /* 0x8000000607068290 */ /* 0x000fe4000fffe0ff */
[----:B------:R-:W-:Y:S02]  /*6b10*/  @!UP0 UIMAD UR38, UR4, UR5, UR38 ;  /* 0x00000005042682a4 */ /* 0x000fe4000f8e0226 */
[----:B------:R-:W-:Y:S02]  /*6b20*/  @!UP0 UIMAD UR37, UR6, UR14, UR37 ;  /* 0x0000000e062582a4 */ /* 0x000fe4000f8e0225 */
[----:B------:R-:W-:Y:S09]  /*6b30*/  ULOP3.LUT UP0, URZ, UR11, 0x90, URZ, 0xc0, !UPT ;  /* 0x000000900bff7892 */ /* 0x000ff2000f80c0ff */
[----:B------:R-:W-:Y:S05]  /*6b40*/  BRA.U !UP0, `(.L_x_114) ;  /* 0x00000001087c7547 */ /* 0x000fea000b800000 */
[----:B------:R-:W1:Y:S01]  /*6b50*/  LDCU.64 UR8, c[0x4][0x80] ;  /* 0x01001000ff0877ac */ /* 0x000e620008000a00 */
[----:B------:R-:W-:Y:S01]  /*6b60*/  MOV R2, 0x0 ;  /* 0x0000000000027802 */ /* 0x000fe20000000f00 */
[----:B------:R-:W-:Y:S02]  /*6b70*/  HFMA2 R12, -RZ, RZ, 0, 5.9604644775390625e-08 ;  /* 0x00000001ff0c7431 */ /* 0x000fe400000001ff */
[----:B------:R-:W-:Y:S01]  /*6b80*/  IMAD.MOV.U32 R8, RZ, RZ, 0x70 ;  /* 0x00000070ff087424 */ /* 0x000fe200078e00ff */
[----:B------:R3:W4:Y:S01]  /*6b90*/  LDC.64 R14, c[0x4][R2] ;  /* 0x01000000020e7b82 */ /* 0x0007220000000a00 */
[----:B------:R-:W2:Y:S01]  /*6ba0*/  LDCU.64 UR6, c[0x4][0x88] ;  /* 0x01001100ff0677ac */ /* 0x000ea20008000a00 */
[----:B------:R-:W-:Y:S01]  /*6bb0*/  IMAD.MOV.U32 R13, RZ, RZ, RZ ;  /* 0x000000ffff0d7224 */ /* 0x000fe200078e00ff */
[----:B------:R-:W2:Y:S01]  /*6bc0*/  LDCU.64 UR4, c[0x4][0x8] ;  /* 0x01000100ff0477ac */ /* 0x000ea20008000a00 */
[----:B-1----:R-:W-:Y:S01]  /*6bd0*/  MOV R5, UR9 ;  /* 0x0000000900057c02 */ /* 0x002fe20008000f00 */
[----:B------:R-:W-:Y:S01]  /*6be0*/  IMAD.U32 R4, RZ, RZ, UR8 ;  /* 0x00000008ff047e24 */ /* 0x000fe2000f8e00ff */
[----:B--2---:R-:W-:Y:S01]  /*6bf0*/  MOV R7, UR7 ;  /* 0x0000000700077c02 */ /* 0x004fe20008000f00 */
[----:B------:R-:W-:Y:S01]  /*6c00*/  IMAD.U32 R6, RZ, RZ, UR6 ;  /* 0x00000006ff067e24 */ /* 0x000fe2000f8e00ff */
[----:B------:R-:W-:Y:S01]  /*6c10*/  MOV R11, UR5 ;  /* 0x00000005000b7c02 */ /* 0x000fe20008000f00 */
[----:B------:R-:W-:Y:S02]  /*6c20*/  IMAD.U32 R10, RZ, RZ, UR4 ;  /* 0x00000004ff0a7e24 */ /* 0x000fe4000f8e00ff */
[----:B------:R-:W-:Y:S07]  /*6c30*/  LEPC R20, `(.L_x_115) ;  /* 0x000000001014794e */ /* 0x000fee0000000000 */
[----:B---345:R-:W-:Y:S05]  /*6c40*/  CALL.ABS.NOINC R14 ;  /* 0x000000000e007343 */ /* 0x038fea0003c00000 */
.L_x_115:
[----:B------:R-:W1:Y:S01]  /*6c50*/  LDCU.64 UR8, c[0x4][0x80] ;  /* 0x01001000ff0877ac */ /* 0x000e620008000a00 */
[----:B------:R-:W2:Y:S01]  /*6c60*/  LDC.64 R2, c[0x4][R2] ;  /* 0x0100000002027b82 */ /* 0x000ea20000000a00 */
[----:B------:R-:W-:Y:S02]  /*6c70*/  HFMA2 R12, -RZ, RZ, 0, 5.9604644775390625e-08 ;  /* 0x00000001ff0c7431 */ /* 0x000fe400000001ff */
[----:B------:R-:W-:Y:S02]  /*6c80*/  IMAD.MOV.U32 R8, RZ, RZ, 0x70 ;  /* 0x00000070ff087424 */ /* 0x000fe400078e00ff */
[----:B------:R-:W-:Y:S01]  /*6c90*/  IMAD.MOV.U32 R13, RZ, RZ, RZ ;  /* 0x000000ffff0d7224 */ /* 0x000fe200078e00ff */
[----:B------:R-:W3:Y:S01]  /*6ca0*/  LDCU.64 UR6, c[0x4][0x88] ;  /* 0x01001100ff0677ac */ /* 0x000ee20008000a00 */
[----:B------:R-:W4:Y:S01]  /*6cb0*/  LDCU.64 UR4, c[0x4][0x8] ;  /* 0x01000100ff0477ac */ /* 0x000f220008000a00 */
[----:B-1----:R-:W-:Y:S02]  /*6cc0*/  MOV R4, UR8 ;  /* 0x0000000800047c02 */ /* 0x002fe40008000f00 */
[----:B------:R-:W-:Y:S02]  /*6cd0*/  MOV R5, UR9 ;  /* 0x0000000900057c02 */ /* 0x000fe40008000f00 */
[----:B---3--:R-:W-:Y:S01]  /*6ce0*/  MOV R7, UR7 ;  /* 0x0000000700077c02 */ /* 0x008fe20008000f00 */
[----:B------:R-:W-:Y:S01]  /*6cf0*/  IMAD.U32 R6, RZ, RZ, UR6 ;  /* 0x00000006ff067e24 */ /* 0x000fe2000f8e00ff */
[----:B----4-:R-:W-:Y:S01]  /*6d00*/  MOV R11, UR5 ;  /* 0x00000005000b7c02 */ /* 0x010fe20008000f00 */
[----:B------:R-:W-:Y:S02]  /*6d10*/  IMAD.U32 R10, RZ, RZ, UR4 ;  /* 0x00000004ff0a7e24 */ /* 0x000fe4000f8e00ff */
[----:B------:R-:W-:Y:S07]  /*6d20*/  LEPC R20, `(.L_x_114) ;  /* 0x000000001014794e */ /* 0x000fee0000000000 */
[----:B--2---:R-:W-:Y:S05]  /*6d30*/  CALL.ABS.NOINC R2 ;  /* 0x0000000002007343 */ /* 0x004fea0003c00000 */
.L_x_114:
[----:B------:R-:W-:Y:S02]  /*6d40*/  ISETP.NE.U32.AND P0, PT, RZ, UR60, PT ;  /* 0x0000003cff007c0c */ /* 0x000fe4000bf05070 */
[C---:B------:R-:W-:Y:S02]  /*6d50*/  ISETP.NE.U32.AND P1, PT, R46.reuse, RZ, PT ;  /* 0x000000ff2e00720c */ /* 0x040fe40003f25070 */
[----:B------:R-:W-:Y:S02]  /*6d60*/  ISETP.NE.U32.AND P4, PT, R46, RZ, PT ;  /* 0x000000ff2e00720c */ /* 0x000fe40003f85070 */
[----:B------:R-:W-:Y:S02]  /*6d70*/  ISETP.NE.AND.EX P0, PT, RZ, UR61, PT, P0 ;  /* 0x0000003dff007c0c */ /* 0x000fe4000bf05300 */
[C---:B------:R-:W-:Y:S02]  /*6d80*/  ISETP.NE.AND.EX P1, PT, R47.reuse, RZ, PT, P1 ;  /* 0x000000ff2f00720c */ /* 0x040fe40003f25310 */
[----:B------:R-:W-:Y:S02]  /*6d90*/  ISETP.NE.AND.EX P4, PT, R47, RZ, P0, P4 ;  /* 0x000000ff2f00720c */ /* 0x000fe40000785340 */
[----:B------:R-:W-:Y:S02]  /*6da0*/  ISETP.NE.U32.AND P5, PT, R42, RZ, PT ;  /* 0x000000ff2a00720c */ /* 0x000fe40003fa5070 */
[----:B------:R-:W-:Y:S02]  /*6db0*/  ISETP.NE.U32.AND P3, PT, RZ, UR60, PT ;  /* 0x0000003cff007c0c */ /* 0x000fe4000bf65070 */
[----:B------:R-:W-:Y:S02]  /*6dc0*/  PLOP3.LUT P2, PT, PT, PT, PT, 0x8, 0x80 ;  /* 0x000000000080781c */ /* 0x000fe40003f4e170 */
[----:B------:R-:W-:Y:S02]  /*6dd0*/  ISETP.NE.AND.EX P5, PT, R43, RZ, PT, P5 ;  /* 0x000000ff2b00720c */ /* 0x000fe40003fa5350 */
[----:B------:R-:W-:Y:S03]  /*6de0*/  ISETP.NE.AND.EX P3, PT, RZ, UR61, PT, P3 ;  /* 0x0000003dff007c0c */ /* 0x000fe6000bf65330 */
[----:B------:R-:W-:Y:S01]  /*6df0*/  @!P4 PLOP3.LUT P2, PT, P1, PT, PT, 0x80, 0x8 ;  /* 0x000000000008c81c */ /* 0x000fe20000f4f070 */
[----:B------:R-:W-:Y:S01]  /*6e00*/  @!UPT UIADD3 URZ, UPT, UPT, URZ, URZ, URZ ;  /* 0x000000fffffff290 */ /* 0x000fe2000fffe0ff */
[----:B------:R-:W-:Y:S11]  /*6e10*/  @!P1 BRA `(.L_x_116) ;  /* 0x0000000000309947 */ /* 0x000ff60003800000 */
[----:B------:R-:W-:Y:S01]  /*6e20*/  ISETP.NE.U32.AND P0, PT, R44, RZ, PT ;  /* 0x000000ff2c00720c */ /* 0x000fe20003f05070 */
[----:B------:R-:W1:Y:S01]  /*6e30*/  LDCU.64 UR4, c[0x0][0x358] ;  /* 0x00006b00ff0477ac */ /* 0x000e620008000a00 */
[----:B------:R-:W-:Y:S02]  /*6e40*/  IMAD.MOV.U32 R50, RZ, RZ, 0x1 ;  /* 0x00000001ff327424 */ /* 0x000fe400078e00ff */
[----:B------:R-:W-:Y:S11]  /*6e50*/  ISETP.NE.AND.EX P0, PT, R45, RZ, PT, P0 ;  /* 0x000000ff2d00720c */ /* 0x000ff60003f05300 */
[----:B------:R-:W-:Y:S02]  /*6e60*/  @!UPT UIADD3 URZ, UPT, UPT, URZ, URZ, URZ ;  /* 0x000000fffffff290 */ /* 0x000fe4000fffe0ff */
[----:B------:R-:W3:Y:S01]  /*6e70*/  @P0 LDC.64 R2, c[0x0][0x888] ;  /* 0x00022200ff020b82 */ /* 0x000ee20000000a00 */
[----:B--2---:R-:W-:Y:S04]  /*6e80*/  @P0 IMAD R0, R46, UR36, RZ ;  /* 0x000000242e000c24 */ /* 0x004fe8000f8e02ff */
[----:B---3--:R-:W-:Y:S04]  /*6e90*/  @P0 IMAD.WIDE R2, R0, 0x4, R2 ;  /* 0x0000000400020825 */ /* 0x008fe800078e0202 */
[----:B------:R-:W-:Y:S01]  /*6ea0*/  HFMA2 R0, -RZ, RZ, 0, 5.9604644775390625e-08 ;  /* 0x00000001ff007431 */ /* 0x000fe200000001ff */
[----:B-1---5:R1:W5:Y:S04]  /*6eb0*/  @P0 LDG.E R26, desc[UR4][R2.64] ;  /* 0x00000004021a0981 */ /* 0x022368000c1e1900 */
[----:B------:R-:W-:Y:S01]  /*6ec0*/  @!P0 PRMT R50, R0, 0x7610, R50 ;  /* 0x0000761000328816 */ /* 0x000fe20000000032 */
[----:B-1----:R-:W3:Y:S06]  /*6ed0*/  @!P0 LDC R26, c[0x0][0x880] ;  /* 0x00022000ff1a8b82 */ /* 0x002eec0000000800 */
.L_x_116:
[----:B------:R-:W-:Y:S05]  /*6ee0*/  @!P5 BRA `(.L_x_117) ;  /* 0x000000000024d947 */ /* 0x000fea0003800000 */
[----:B------:R-:W-:Y:S01]  /*6ef0*/  ISETP.NE.U32.AND P0, PT, R40, RZ, PT ;  /* 0x000000ff2800720c */ /* 0x000fe20003f05070 */
[----:B------:R-:W1:Y:S03]  /*6f00*/  LDCU.64 UR4, c[0x0][0x358] ;  /* 0x00006b00ff0477ac */ /* 0x000e660008000a00 */
[----:B------:R-:W-:Y:S11]  /*6f10*/  ISETP.NE.AND.EX P0, PT, R41, RZ, PT, P0 ;  /* 0x000000ff2900720c */ /* 0x000ff60003f05300 */
[----:B------:R-:W-:Y:S02]  /*6f20*/  @!UPT UIADD3 URZ, UPT, UPT, URZ, URZ, URZ ;  /* 0x000000fffffff290 */ /* 0x000fe4000fffe0ff */
[----:B------:R-:W4:Y:S01]  /*6f30*/  @P0 LDC.64 R2, c[0x0][0x8a8] ;  /* 0x00022a00ff020b82 */ /* 0x000f220000000a00 */
[----:B--2---:R-:W-:Y:S04]  /*6f40*/  @P0 IMAD R0, R42, UR36, RZ ;  /* 0x000000242a000c24 */ /* 0x004fe8000f8e02ff */
[----:B----4-:R-:W-:Y:S05]  /*6f50*/  @P0 IMAD.WIDE R2, R0, 0x4, R2 ;  /* 0x0000000400020825 */ /* 0x010fea00078e0202 */
[----:B-1---5:R1:W5:Y:S02]  /*6f60*/  @P0 LDG.E R24, desc[UR4][R2.64] ;  /* 0x0000000402180981 */ /* 0x022364000c1e1900 */
[----:B-1----:R-:W4:Y:S02]  /*6f70*/  @!P0 LDC R24, c[0x0][0x8a0] ;  /* 0x00022800ff188b82 */ /* 0x002f240000000800 */
.L_x_117:
[----:B---3-5:R-:W-:Y:S01]  /*6f80*/  FSETP.NEU.AND P0, PT, R26, RZ, PT ;  /* 0x000000ff1a00720b */ /* 0x028fe20003f0d000 */
[----:B------:R-:W-:Y:S01]  /*6f90*/  ULOP3.LUT UR4, UR54, 0x1, URZ, 0x3c, !UPT ;  /* 0x0000000136047892 */ /* 0x000fe2000f8e3cff */
[----:B------:R-:W-:Y:S01]  /*6fa0*/  SEL R4, RZ, 0xffffffff, P3 ;  /* 0xffffffffff047807 */ /* 0x000fe20001800000 */
[----:B------:R-:W-:Y:S01]  /*6fb0*/  IMAD.U32 R63, RZ, RZ, UR47 ;  /* 0x0000002fff3f7e24 */ /* 0x000fe2000f8e00ff */
[----:B------:R-:W-:Y:S01]  /*6fc0*/  @!P4 LOP3.LUT P3, RZ, R50, 0xff, RZ, 0xc0, !PT ;  /* 0x000000ff32ffc812 */ /* 0x000fe2000786c0ff */
[----:B------:R-:W-:Y:S01]  /*6fd0*/  IMAD.SHL.U32 R65, R48, 0x2, RZ ;  /* 0x0000000230417824 */ /* 0x000fe200078e00ff */
[----:B--2---:R-:W-:Y:S01]  /*6fe0*/  @!P4 SEL R0, RZ, 0xffffffff, P0 ;  /* 0xffffffffff00c807 */ /* 0x004fe20000000000 */
[----:B------:R-:W-:Y:S01]  /*6ff0*/  IMAD.U32 R67, RZ, RZ, UR4 ;  /* 0x00000004ff437e24 */ /* 0x000fe2000f8e00ff */
[----:B------:R-:W-:Y:S01]  /*7000*/  LEA R54, R22, UR45, 0x3 ;  /* 0x0000002d16367c11 */ /* 0x000fe2000f8e18ff */
[----:B------:R-:W-:Y:S01]  /*7010*/  IMAD.SHL.U32 R63, R63, 0x1000, RZ ;  /* 0x000010003f3f7824 */ /* 0x000fe200078e00ff */
[----:B------:R-:W-:Y:S01]  /*7020*/  @P2 SEL R0, R4, R0, !P3 ;  /* 0x0000000004002207 */ /* 0x000fe20005800000 */
[----:B------:R-:W-:Y:S01]  /*7030*/  BSSY B1, `(.L_x_118) ;  /* 0x0000034000017945 */ /* 0x000fe20003800000 */
[----:B------:R-:W-:Y:S01]  /*7040*/  SEL R3, RZ, 0xffffffff, P0 ;  /* 0xffffffffff037807 */ /* 0x000fe20000000000 */
[----:B------:R-:W-:Y:S01]  /*7050*/  IMAD.MOV.U32 R66, RZ, RZ, 0x1 ;  /* 0x00000001ff427424 */ /* 0x000fe200078e00ff */
[----:B------:R-:W-:Y:S01]  /*7060*/  @!P4 LOP3.LUT R0, R0, 0x1, RZ, 0xc0, !PT ;  /* 0x000000010000c812 */ /* 0x000fe200078ec0ff */
[----:B------:R-:W-:Y:S01]  /*7070*/  IMAD R25, R22, 0x20, R23 ;  /* 0x0000002016197824 */ /* 0x000fe200078e0217 */
[----:B------:R-:W-:Y:S01]  /*7080*/  CS2R R38, SRZ ;  /* 0x0000000000267805 */ /* 0x000fe2000001ff00 */
[----:B------:R-:W-:Y:S01]  /*7090*/  IMAD.U32 R64, RZ, RZ, UR47 ;  /* 0x0000002fff407e24 */ /* 0x000fe2000f8e00ff */
[----:B------:R-:W-:Y:S01]  /*70a0*/  ISETP.NE.U32.OR P6, PT, R0, 0x1, P4 ;  /* 0x000000010000780c */ /* 0x000fe200027c5470 */
[----:B------:R-:W-:Y:S01]  /*70b0*/  IMAD.U32 R0, RZ, RZ, UR47 ;  /* 0x0000002fff007e24 */ /* 0x000fe2000f8e00ff */
[----:B------:R-:W-:Y:S02]  /*70c0*/  LOP3.LUT P4, R55, R50, 0xff, RZ, 0xc0, !PT ;  /* 0x000000ff32377812 */ /* 0x000fe4000788c0ff */
[----:B------:R-:W-:Y:S02]  /*70d0*/  CS2R R36, SRZ ;  /* 0x0000000000247805 */ /* 0x000fe4000001ff00 */
[----:B------:R-:W-:Y:S02]  /*70e0*/  P2R R61, PR, RZ, 0x40 ;  /* 0x00000040ff3d7803 */ /* 0x000fe40000000000 */
[----:B------:R-:W-:Y:S02]  /*70f0*/  CS2R R30, SRZ ;  /* 0x00000000001e7805 */ /* 0x000fe4000001ff00 */
[----:B------:R-:W-:Y:S02]  /*7100*/  LEA R0, R0, UR45, 0x3 ;  /* 0x0000002d00007c11 */ /* 0x000fe4000f8e18ff */
[----:B------:R-:W-:Y:S02]  /*7110*/  CS2R R28, SRZ ;  /* 0x00000000001c7805 */ /* 0x000fe4000001ff00 */
[----:B------:R-:W-:Y:S02]  /*7120*/  @P1 SEL R3, R4, R3, !P4 ;  /* 0x0000000304031207 */ /* 0x000fe40006000000 */
[----:B------:R-:W-:Y:S02]  /*7130*/  IADD3 R27, PT, PT, R63, UR45, R65 ;  /* 0x0000002d3f1b7c10 */ /* 0x000fe4000fffe041 */
[----:B------:R-:W-:Y:S02]  /*7140*/  LOP3.LUT R3, R3, 0x1, RZ, 0xc0, !PT ;  /* 0x0000000103037812 */ /* 0x000fe400078ec0ff */
[----:B------:R-:W-:Y:S02]  /*7150*/  @P6 SHF.L.U32 R2, R67, 0x1f, RZ ;  /* 0x0000001f43026819 */ /* 0x000fe400000006ff */
[----:B------:R-:W-:Y:S02]  /*7160*/  ISETP.NE.U32.AND P5, PT, R3, 0x1, PT ;  /* 0x000000010300780c */ /* 0x000fe40003fa5070 */
[----:B------:R1:W2:Y:S02]  /*7170*/  @P6 SYNCS.PHASECHK.TRANS64.TRYWAIT P3, [R0+URZ+0x110], R2 ;  /* 0x00011002000065a7 */ /* 0x0002a400080611ff */
[----:B------:R-:W-:Y:S02]  /*7180*/  P2R R68, PR, RZ, 0x20 ;  /* 0x00000020ff447803 */ /* 0x000fe40000000000 */
[----:B-1----:R-:W-:Y:S04]  /*7190*/  SHF.L.U32 R2, R58, 0x1f, RZ ;  /* 0x0000001f3a027819 */ /* 0x002fe800000006ff */
[----:B------:R1:W3:Y:S01]  /*71a0*/  SYNCS.PHASECHK.TRANS64.TRYWAIT P2, [R54+URZ+0x170], R2 ;  /* 0x00017002360075a7 */ /* 0x0002e200080411ff */
[----:B--2---:R-:W-:Y:S01]  /*71b0*/  @P6 SEL R66, RZ, 0x1, !P3 ;  /* 0x00000001ff426807 */ /* 0x004fe20005800000 */
[----:B-1----:R-:W-:Y:S06]  /*71c0*/  @!P6 BRA `(.L_x_119) ;  /* 0x000000000068e947 */ /* 0x002fec0003800000 */
[----:B------:R-:W-:Y:S01]  /*71d0*/  LOP3.LUT P6, RZ, R49, 0x40, RZ, 0xc0, !PT ;  /* 0x0000004031ff7812 */ /* 0x000fe200078cc0ff */
[C---:B------:R-:W-:Y:S01]  /*71e0*/  VIADD R3, R27.reuse, 0x300 ;  /* 0x000003001b037836 */ /* 0x040fe20000000000 */
[----:B------:R-:W-:Y:S01]  /*71f0*/  ISETP.NE.AND P1, PT, R66, RZ, PT ;  /* 0x000000ff4200720c */ /* 0x000fe20003f25270 */
[----:B------:R-:W-:Y:S01]  /*7200*/  BSSY B0, `(.L_x_120) ;  /* 0x000000d000007945 */ /* 0x000fe20003800000 */
[----:B------:R-:W-:Y:S01]  /*7210*/  PLOP3.LUT P0, PT, PT, PT, PT, 0x8, 0x80 ;  /* 0x000000000080781c */ /* 0x000fe20003f0e170 */
[----:B------:R-:W-:Y:S01]  /*7220*/  @P5 VIADD R4, R27, 0x310 ;  /* 0x000003101b045836 */ /* 0x000fe20000000000 */
[----:B------:R-:W-:Y:S02]  /*7230*/  @P5 PLOP3.LUT P0, PT, P6, PT, PT, 0x80, 0x8 ;  /* 0x000000000008581c */ /* 0x000fe4000370f070 */
[----:B------:R-:W-:Y:S02]  /*7240*/  CS2R R38, SRZ ;  /* 0x0000000000267805 */ /* 0x000fe4000001ff00 */
[----:B------:R-:W-:Y:S02]  /*7250*/  CS2R R36, SRZ ;  /* 0x0000000000247805 */ /* 0x000fe4000001ff00 */
[----:B------:R-:W-:Y:S02]  /*7260*/  CS2R R30, SRZ ;  /* 0x00000000001e7805 */ /* 0x000fe4000001ff00 */
[----:B------:R-:W-:Y:S05]  /*7270*/  CS2R R28, SRZ ;  /* 0x00000000001c7805 */ /* 0x000fea000001ff00 */
[----:B------:R-:W-:Y:S01]  /*7280*/  @P0 VIADD R4, R3, 0xfffffff0 ;  /* 0xfffffff003040836 */ /* 0x000fe20000000000 */
[----:B------:R-:W-:Y:S06]  /*7290*/  @P1 BRA `(.L_x_121) ;  /* 0x00000000000c1947 */ /* 0x000fec0003800000 */
[----:B------:R-:W-:Y:S04]  /*72a0*/  SHF.L.U32 R3, R67, 0x1f, RZ ;  /* 0x0000001f43037819 */ /* 0x000fe800000006ff */
[----:B------:R-:W1:Y:S02]  /*72b0*/  SYNCS.PHASECHK.TRANS64.TRYWAIT P0, [R0+URZ+0x110], R3 ;  /* 0x00011003000075a7 */ /* 0x000e6400080011ff */
[----:B-1----:R-:W-:Y:S05]  /*72c0*/  @!P0 BRA `(.L_x_122) ;  /* 0x0000002400448947 */ /* 0x002fea0003800000 */
.L_x_121:
[----:B------:R-:W-:Y:S05]  /*72d0*/  BSYNC B0 ;  /* 0x0000000000007941 */ /* 0x000fea0003800000 */
.L_x_120:
[----:B------:R-:W-:Y:S01]  /*72e0*/  UIADD3 UR4, UPT, UPT, UR47, 0x1, URZ ;  /* 0x000000012f047890 */ /* 0x000fe2000fffe0ff */
[----:B------:R-:W-:Y:S03]  /*72f0*/  ISETP.NE.AND P0, PT, R68, RZ, PT ;  /* 0x000000ff4400720c */ /* 0x000fe60003f05270 */
[----:B------:R-:W-:Y:S04]  /*7300*/  UISETP.NE.AND UP0, UPT, UR4, 0x3, UPT ;  /* 0x000000030400788c */ /* 0x000fe8000bf05270 */
[----:B------:R-:W-:Y:S02]  /*7310*/  USEL UR5, URZ, 0x1, UP0 ;  /* 0x00000001ff057887 */ /* 0x000fe40008000000 */
[----:B------:R-:W-:Y:S04]  /*7320*/  USEL UR4, UR4, URZ, UP0 ;  /* 0x000000ff04047287 */ /* 0x000fe80008000000 */
[----:B------:R2:W1:Y:S01]  /*7330*/  @P0 LDS.128 R36, [R4] ;  /* 0x0000000004240984 */ /* 0x0004620000000c00 */
[----:B------:R-:W-:Y:S01]  /*7340*/  LOP3.LUT R67, R67, UR5, RZ, 0x3c, !PT ;  /* 0x0000000543437c12 */ /* 0x000fe2000f8e3cff */
[----:B------:R-:W-:Y:S02]  /*7350*/  IMAD.U32 R64, RZ, RZ, UR4 ;  /* 0x00000004ff407e24 */ /* 0x000fe4000f8e00ff */
[----:B------:R2:W1:Y:S04]  /*7360*/  @P0 LDS.128 R28, [R27+0x300] ;  /* 0x000300001b1c0984 */ /* 0x0004680000000c00 */
.L_x_119:
[----:B------:R-:W-:Y:S05]  /*7370*/  BSYNC B1 ;  /* 0x0000000000017941 */ /* 0x000fea0003800000 */
.L_x_118:
[----:B-1----:R-:W-:Y:S04]  /*7380*/  SHF.R.U32.HI R0, RZ, 0x15, R25 ;  /* 0x00000015ff007819 */ /* 0x002fe80000011619 */
[----:B------:R-:W-:Y:S01]  /*7390*/  LOP3.LUT P0, RZ, R0, 0x3, R51, 0x48, !PT ;  /* 0x0000000300ff7812 */ /* 0x000fe20007804833 */
[----:B------:R-:W-:Y:S01]  /*73a0*/  @!UPT UIADD3 URZ, UPT, UPT, URZ, URZ, URZ ;  /* 0x000000fffffff290 */ /* 0x000fe2000fffe0ff */
[----:B---3--:R-:W-:Y:S11]  /*73b0*/  @P2 BRA `(.L_x_123) ;  /* 0x0000000000082947 */ /* 0x008ff60003800000 */
[----:B------:R-:W1:Y:S02]  /*73c0*/  SYNCS.PHASECHK.TRANS64.TRYWAIT P1, [R54+URZ+0x170], R2 ;  /* 0x00017002360075a7 */ /* 0x000e6400080211ff */
[----:B-1----:R-:W-:Y:S05]  /*73d0*/  @!P1 BRA `(.L_x_124) ;  /* 0x0000002400149947 */ /* 0x002fea0003800000 */
.L_x_123:
[----:B------:R-:W-:Y:S05]  /*73e0*/  @!P0 BRA `(.L_x_125) ;  /* 0x0000000000408947 */ /* 0x000fea0003800000 */
[----:B------:R-:W3:Y:S01]  /*73f0*/  LDCU.64 UR8, c[0x4][0x70] ;  /* 0x01000e00ff0877ac */ /* 0x000ee20008000a00 */
[----:B------:R-:W-:Y:S01]  /*7400*/  MOV R3, 0x0 ;  /* 0x0000000000037802 */ /* 0x000fe20000000f00 */
[----:B------:R-:W-:Y:S02]  /*7410*/  HFMA2 R12, -RZ, RZ, 0, 5.9604644775390625e-08 ;  /* 0x00000001ff0c7431 */ /* 0x000fe400000001ff */
[----:B------:R-:W-:Y:S02]  /*7420*/  IMAD.MOV.U32 R8, RZ, RZ, 0x192 ;  /* 0x00000192ff087424 */ /* 0x000fe400078e00ff */
[----:B------:R-:W-:Y:S01]  /*7430*/  IMAD.MOV.U32 R13, RZ, RZ, RZ ;  /* 0x000000ffff0d7224 */ /* 0x000fe200078e00ff */
[----:B------:R-:W5:Y:S01]  /*7440*/  LDCU.64 UR6, c[0x4][0x78] ;  /* 0x01000f00ff0677ac */ /* 0x000f620008000a00 */
[----:B-1----:R-:W1:Y:S01]  /*7450*/  LDC.64 R2, c[0x4][R3] ;  /* 0x0100000003027b82 */ /* 0x002e620000000a00 */
[----:B------:R-:W4:Y:S01]  /*7460*/  LDCU.64 UR4, c[0x4][0x10] ;  /* 0x01000200ff0477ac */ /* 0x000f220008000a00 */
[----:B---3--:R-:W-:Y:S01]  /*7470*/  MOV R5, UR9 ;  /* 0x0000000900057c02 */ /* 0x008fe20008000f00 */
[----:B--2---:R-:W-:Y:S01]  /*7480*/  IMAD.U32 R4, RZ, RZ, UR8 ;  /* 0x00000008ff047e24 */ /* 0x004fe2000f8e00ff */
[----:B-----5:R-:W-:Y:S01]  /*7490*/  MOV R7, UR7 ;  /* 0x0000000700077c02 */ /* 0x020fe20008000f00 */
[----:B------:R-:W-:Y:S01]  /*74a0*/  IMAD.U32 R6, RZ, RZ, UR6 ;  /* 0x00000006ff067e24 */ /* 0x000fe2000f8e00ff */
[----:B----4-:R-:W-:Y:S01]  /*74b0*/  MOV R11, UR5 ;  /* 0x00000005000b7c02 */ /* 0x010fe20008000f00 */
[----:B------:R-:W-:Y:S02]  /*74c0*/  IMAD.U32 R10, RZ, RZ, UR4 ;  /* 0x00000004ff0a7e24 */ /* 0x000fe4000f8e00ff */
[----:B------:R-:W-:Y:S07]  /*74d0*/  LEPC R20, `(.L_x_125) ;  /* 0x000000001014794e */ /* 0x000fee0000000000 */
[----:B-1----:R-:W-:Y:S05]  /*74e0*/  CALL.ABS.NOINC R2 ;  /* 0x0000000002007343 */ /* 0x002fea0003c00000 */
.L_x_125:
[----:B------:R-:W-:Y:S05]  /*74f0*/  WARPSYNC.ALL ;  /* 0x0000000000007948 */ /* 0x000fea0003800000 */
[----:B------:R-:W-:Y:S01]  /*7500*/  R2UR UR4, R25 ;  /* 0x00000000190472ca */ /* 0x000fe200000e0000 */
[--C-:B------:R-:W-:Y:S01]  /*7510*/  HADD2.F32 R3, -RZ, R28.reuse.H0_H0 ;  /* 0x2000001cff037230 */ /* 0x100fe20000004100 */
[----:B------:R-:W-:Y:S01]  /*7520*/  MOV R62, 0x10 ;  /* 0x00000010003e7802 */ /* 0x000fe20000000f00 */
[--C-:B------:R-:W-:Y:S01]  /*7530*/  HADD2.F32 R20, -RZ, R29.reuse.H0_H0 ;  /* 0x2000001dff147230 */ /* 0x100fe20000004100 */
[----:B------:R-:W-:Y:S01]  /*7540*/  LOP3.LUT P6, RZ, R49, 0x40, RZ, 0xc0, !PT ;  /* 0x0000004031ff7812 */ /* 0x000fe200078cc0ff */
[----:B------:R-:W-:Y:S01]  /*7550*/  HADD2.F32 R21, -RZ, R29.H1_H1 ;  /* 0x3000001dff157230 */ /* 0x000fe20000004100 */
[----:B------:R-:W-:Y:S01]  /*7560*/  ISETP.NE.AND P0, PT, R59, RZ, PT ;  /* 0x000000ff3b00720c */ /* 0x000fe20003f05270 */
[----:B------:R-:W-:Y:S01]  /*7570*/  BSSY.RECONVERGENT B0, `(.L_x_126) ;  /* 0x0000051000007945 */ /* 0x000fe20003800200 */
[----:B------:R-:W-:Y:S05]  /*7580*/  SEL R62, R62, 0xfffffff0, !P6 ;  /* 0xfffffff03e3e7807 */ /* 0x000fea0007000000 */
[----:B--2---:R-:W4:Y:S02]  /*7590*/  LDTM.x16 R4, tmem[UR4] ;  /* 0x00000004000479ee */ /* 0x004f240008240000 */
[C---:B----4-:R-:W-:Y:S01]  /*75a0*/  FMUL R0, R24.reuse, R4 ;  /* 0x0000000418007220 */ /* 0x050fe20000400000 */
[----:B------:R-:W-:Y:S02]  /*75b0*/  HADD2.F32 R4, -RZ, R28.H1_H1 ;  /* 0x3000001cff047230 */ /* 0x000fe40000004100 */
[C---:B-1----:R-:W-:Y:S01]  /*75c0*/  FMUL R2, R24.reuse, R5 ;  /* 0x0000000518027220 */ /* 0x042fe20000400000 */
[----:B------:R-:W-:Y:S01]  /*75d0*/  FMUL R7, R24, R7 ;  /* 0x0000000718077220 */ /* 0x000fe20000400000 */
[----:B------:R-:W-:Y:S01]  /*75e0*/  FFMA R0, R26, R3, R0 ;  /* 0x000000031a007223 */ /* 0x000fe20000000000 */
[----:B------:R-:W-:Y:S01]  /*75f0*/  FMUL R3, R24, R6 ;  /* 0x0000000618037220 */ /* 0x000fe20000400000 */
[----:B------:R-:W-:Y:S01]  /*7600*/  FFMA R2, R26, R4, R2 ;  /* 0x000000041a027223 */ /* 0x000fe20000000002 */
[C---:B------:R-:W-:Y:S01]  /*7610*/  FMUL R4, R24.reuse, R8 ;  /* 0x0000000818047220 */ /* 0x040fe20000400000 */
[C---:B------:R-:W-:Y:S01]  /*7620*/  FMUL R8, R24.reuse, R12 ;  /* 0x0000000c18087220 */ /* 0x040fe20000400000 */
[----:B------:R-:W-:Y:S01]  /*7630*/  FMUL R12, R24, R16 ;  /* 0x00000010180c7220 */ /* 0x000fe20000400000 */
[--C-:B------:R-:W-:Y:S01]  /*7640*/  HADD2.F32 R16, -RZ, R30.reuse.H0_H0 ;  /* 0x2000001eff107230 */ /* 0x100fe20000004100 */
[----:B------:R-:W-:Y:S01]  /*7650*/  F2FP.F16.F32.PACK_AB R32, R2, R0 ;  /* 0x000000000220723e */ /* 0x000fe200000000ff */
[----:B------:R-:W-:Y:S02]  /*7660*/  HADD2.F32 R0, -RZ, R30.H1_H1 ;  /* 0x3000001eff007230 */ /* 0x000fe40000004100 */
[----:B------:R-:W-:Y:S01]  /*7670*/  FMUL R5, R24, R9 ;  /* 0x0000000918057220 */ /* 0x000fe20000400000 */
[C---:B------:R-:W-:Y:S01]  /*7680*/  FFMA R3, R26.reuse, R20, R3 ;  /* 0x000000141a037223 */ /* 0x040fe20000000003 */
[C---:B------:R-:W-:Y:S01]  /*7690*/  FFMA R7, R26.reuse, R21, R7 ;  /* 0x000000151a077223 */ /* 0x040fe20000000007 */
[--C-:B------:R-:W-:Y:S02]  /*76a0*/  HADD2.F32 R2, -RZ, R31.reuse.H0_H0 ;  /* 0x2000001fff027230 */ /* 0x100fe40000004100 */
[----:B------:R-:W-:Y:S01]  /*76b0*/  FFMA R4, R26, R16, R4 ;  /* 0x000000101a047223 */ /* 0x000fe20000000004 */
[----:B------:R-:W-:Y:S01]  /*76c0*/  FMUL R6, R24, R10 ;  /* 0x0000000a18067220 */ /* 0x000fe20000400000 */
[----:B------:R-:W-:Y:S01]  /*76d0*/  FFMA R5, R26, R0, R5 ;  /* 0x000000001a057223 */ /* 0x000fe20000000005 */
[----:B------:R-:W-:Y:S02]  /*76e0*/  HADD2.F32 R16, -RZ, R31.H1_H1 ;  /* 0x3000001fff107230 */ /* 0x000fe40000004100 */
[----:B------:R-:W-:Y:S01]  /*76f0*/  FMUL R11, R24, R11 ;  /* 0x0000000b180b7220 */ /* 0x000fe20000400000 */
[--C-:B------:R-:W-:Y:S02]  /*7700*/  HADD2.F32 R0, -RZ, R36.reuse.H0_H0 ;  /* 0x20000024ff007230 */ /* 0x100fe40000004100 */
[C---:B------:R-:W-:Y:S01]  /*7710*/  FFMA R6, R26.reuse, R2, R6 ;  /* 0x000000021a067223 */ /* 0x040fe20000000006 */
[----:B------:R-:W-:Y:S01]  /*7720*/  F2FP.F16.F32.PACK_AB R33, R7, R3 ;  /* 0x000000030721723e */ /* 0x000fe200000000ff */
[----:B------:R-:W-:Y:S02]  /*7730*/  HADD2.F32 R2, -RZ, R36.H1_H1 ;  /* 0x30000024ff027230 */ /* 0x000fe40000004100 */
[----:B------:R-:W-:Y:S01]  /*7740*/  FFMA R11, R26, R16, R11 ;  /* 0x000000101a0b7223 */ /* 0x000fe2000000000b */
[----:B------:R-:W-:Y:S01]  /*7750*/  FMUL R9, R24, R13 ;  /* 0x0000000d18097220 */ /* 0x000fe20000400000 */
[--C-:B------:R-:W-:Y:S02]  /*7760*/  HADD2.F32 R3, -RZ, R37.reuse.H0_H0 ;  /* 0x20000025ff037230 */ /* 0x100fe40000004100 */
[----:B------:R-:W-:Y:S01]  /*7770*/  FFMA R8, R26, R0, R8 ;  /* 0x000000001a087223 */ /* 0x000fe20000000008 */
[C---:B------:R-:W-:Y:S01]  /*7780*/  FMUL R10, R24.reuse, R14 ;  /* 0x0000000e180a7220 */ /* 0x040fe20000400000 */
[----:B------:R-:W-:Y:S02]  /*7790*/  HADD2.F32 R0, -RZ, R37.H1_H1 ;  /* 0x30000025ff007230 */ /* 0x000fe40000004100 */
[----:B------:R-:W-:Y:S01]  /*77a0*/  FMUL R15, R24, R15 ;  /* 0x0000000f180f7220 */ /* 0x000fe20000400000 */
[C---:B------:R-:W-:Y:S01]  /*77b0*/  FFMA R9, R26.reuse, R2, R9 ;  /* 0x000000021a097223 */ /* 0x040fe20000000009 */
[C---:B------:R-:W-:Y:S01]  /*77c0*/  FFMA R10, R26.reuse, R3, R10 ;  /* 0x000000031a0a7223 */ /* 0x040fe2000000000a */
[--C-:B------:R-:W-:Y:S01]  /*77d0*/  HADD2.F32 R2, -RZ, R38.reuse.H0_H0 ;  /* 0x20000026ff027230 */ /* 0x100fe20000004100 */
[----:B------:R-:W-:Y:S01]  /*77e0*/  F2FP.F16.F32.PACK_AB R34, R5, R4 ;  /* 0x000000040522723e */ /* 0x000fe200000000ff */
[----:B------:R-:W-:Y:S02]  /*77f0*/  HADD2.F32 R3, -RZ, R38.H1_H1 ;  /* 0x30000026ff037230 */ /* 0x000fe40000004100 */
[----:B------:R-:W-:Y:S01]  /*7800*/  FFMA R15, R26, R0, R15 ;  /* 0x000000001a0f7223 */ /* 0x000fe2000000000f */
[C---:B------:R-:W-:Y:S01]  /*7810*/  FMUL R13, R24.reuse, R17 ;  /* 0x00000011180d7220 */ /* 0x040fe20000400000 */
[--C-:B------:R-:W-:Y:S02]  /*7820*/  HADD2.F32 R4, -RZ, R39.reuse.H0_H0 ;  /* 0x20000027ff047230 */ /* 0x100fe40000004100 */
[C---:B------:R-:W-:Y:S01]  /*7830*/  FMUL R14, R24.reuse, R18 ;  /* 0x00000012180e7220 */ /* 0x040fe20000400000 */
[----:B------:R-:W-:Y:S02]  /*7840*/  HADD2.F32 R0, -RZ, R39.H1_H1 ;  /* 0x30000027ff007230 */ /* 0x000fe40000004100 */
[----:B------:R-:W-:Y:S01]  /*7850*/  FMUL R19, R24, R19 ;  /* 0x0000001318137220 */ /* 0x000fe20000400000 */
[----:B------:R-:W-:Y:S01]  /*7860*/  F2FP.F16.F32.PACK_AB R35, R11, R6 ;  /* 0x000000060b23723e */ /* 0x000fe200000000ff */
[C---:B------:R-:W-:Y:S01]  /*7870*/  FFMA R12, R26.reuse, R2, R12 ;  /* 0x000000021a0c7223 */ /* 0x040fe2000000000c */
[C---:B------:R-:W-:Y:S01]  /*7880*/  FFMA R13, R26.reuse, R3, R13 ;  /* 0x000000031a0d7223 */ /* 0x040fe2000000000d */
[C---:B------:R-:W-:Y:S01]  /*7890*/  FFMA R14, R26.reuse, R4, R14 ;  /* 0x000000041a0e7223 */ /* 0x040fe2000000000e */
[----:B------:R-:W-:Y:S01]  /*78a0*/  FFMA R19, R26, R0, R19 ;  /* 0x000000001a137223 */ /* 0x000fe20000000013 */
[----:B------:R1:W-:Y:S01]  /*78b0*/  STS.128 [R27+0x300], R32 ;  /* 0x000300201b007388 */ /* 0x0003e20000000c00 */
[----:B------:R-:W-:Y:S02]  /*78c0*/  F2FP.F16.F32.PACK_AB R8, R9, R8 ;  /* 0x000000080908723e */ /* 0x000fe400000000ff */
[----:B------:R-:W-:Y:S02]  /*78d0*/  F2FP.F16.F32.PACK_AB R9, R15, R10 ;  /* 0x0000000a0f09723e */ /* 0x000fe400000000ff */
[----:B------:R-:W-:Y:S02]  /*78e0*/  F2FP.F16.F32.PACK_AB R10, R13, R12 ;  /* 0x0000000c0d0a723e */ /* 0x000fe400000000ff */
[----:B------:R-:W-:Y:S02]  /*78f0*/  F2FP.F16.F32.PACK_AB R11, R19, R14 ;  /* 0x0000000e130b723e */ /* 0x000fe400000000ff */
[----:B------:R-:W-:Y:S05]  /*7900*/  IADD3 R0, PT, PT, R27, R62, RZ ;  /* 0x0000003e1b007210 */ /* 0x000fea0007ffe0ff */
[----:B------:R1:W-:Y:S01]  /*7910*/  STS.128 [R0+0x300], R8 ;  /* 0x0003000800007388 */ /* 0x0003e20000000c00 */
[----:B------:R-:W-:Y:S01]  /*7920*/  @!PT LDS RZ, [RZ] ;  /* 0x00000000fffff984 */ /* 0x000fe20000000800 */
[----:B------:R-:W-:Y:S01]  /*7930*/  @!PT LDS RZ, [RZ] ;  /* 0x00000000fffff984 */ /* 0x000fe20000000800 */
[----:B------:R-:W-:Y:S01]  /*7940*/  @!PT LDS RZ, [RZ] ;  /* 0x00000000fffff984 */ /* 0x000fe20000000800 */
[----:B------:R-:W-:Y:S01]  /*7950*/  @!PT LDS RZ, [RZ] ;  /* 0x00000000fffff984 */ /* 0x000fe20000000800 */
[----:B------:R2:W-:Y:S07]  /*7960*/  MEMBAR.ALL.CTA ;  /* 0x0000000000007992 */ /* 0x0005ee0000008000 */
[----:B--2---:R-:W2:Y:S02]  /*7970*/  FENCE.VIEW.ASYNC.S ;  /* 0x00000000000073c6 */ /* 0x004ea40000000000 */
[----:B--2---:R-:W-:Y:S06]  /*7980*/  BAR.SYNC.DEFER_BLOCKING 0x1, 0x80 ;  /* 0x0042000000007b1d */ /* 0x004fec0000010000 */
[----:B------:R-:W-:Y:S05]  /*7990*/  @P0 BRA `(.L_x_127) ;  /* 0x0000000000380947 */ /* 0x000fea0003800000 */
[----:B------:R-:W2:Y:S01]  /*79a0*/  LDCU.64 UR6, c[0x0][0x348] ;  /* 0x00006900ff0677ac */ /* 0x000ea20008000a00 */
[----:B------:R-:W-:Y:S01]  /*79b0*/  R2UR UR5, R63 ;  /* 0x000000003f0572ca */ /* 0x000fe200000e0000 */
[----:B------:R-:W-:Y:S01]  /*79c0*/  UMOV UR51, UR36 ;  /* 0x0000002400337c82 */ /* 0x000fe20008000000 */
[----:B------:R-:W-:Y:S01]  /*79d0*/  UIADD3 UR9, UPT, UPT, UR49, 0x20, URZ ;  /* 0x0000002031097890 */ /* 0x000fe2000fffe0ff */
[----:B------:R-:W-:Y:S01]  /*79e0*/  UMOV UR10, UR50 ;  /* 0x00000032000a7c82 */ /* 0x000fe20008000000 */
[----:B------:R-:W-:Y:S09]  /*79f0*/  UMOV UR11, UR36 ;  /* 0x00000024000b7c82 */ /* 0x000ff20008000000 */
[----:B------:R-:W-:Y:S02]  /*7a00*/  UIADD3 UR5, UPT, UPT, UR45, UR5, URZ ;  /* 0x000000052d057290 */ /* 0x000fe4000fffe0ff */
[----:B--2---:R-:W-:Y:S02]  /*7a10*/  UIADD3 UR4, UP0, UPT, UR6, 0x680, URZ ;  /* 0x0000068006047890 */ /* 0x004fe4000ff1e0ff */
[----:B------:R-:W-:Y:S02]  /*7a20*/  UIADD3 UR48, UPT, UPT, UR5, 0x300, URZ ;  /* 0x0000030005307890 */ /* 0x000fe4000fffe0ff */
[----:B------:R-:W-:Y:S02]  /*7a30*/  UIADD3 UR8, UPT, UPT, UR5, 0xb00, URZ ;  /* 0x00000b0005087890 */ /* 0x000fe4000fffe0ff */
[----:B------:R-:W-:Y:S09]  /*7a40*/  UIADD3.X UR5, UPT, UPT, URZ, UR7, URZ, UP0, !UPT ;  /* 0x00000007ff057290 */ /* 0x000ff200087fe4ff */
[----:B------:R2:W-:Y:S01]  /*7a50*/  UTMASTG.3D [UR48], [UR4] ;  /* 0x00000030040073b5 */ /* 0x0005e20008010000 */
[----:B------:R2:W-:Y:S02]  /*7a60*/  UTMASTG.3D [UR8], [UR4] ;  /* 0x00000008040073b5 */ /* 0x0005e40008010000 */
[----:B--2---:R0:W-:Y:S02]  /*7a70*/  UTMACMDFLUSH ;  /* 0x00000000000079b7 */ /* 0x0041e40000000000 */
.L_x_127:
[----:B------:R-:W-:Y:S05]  /*7a80*/  BSYNC.RECONVERGENT B0 ;  /* 0x0000000000007941 */ /* 0x000fea0003800200 */
.L_x_126:
[----:B------:R-:W-:Y:S01]  /*7a90*/  UIADD3 UR46, UPT, UPT, UR47, 0x1, URZ ;  /* 0x000000012f2e7890 */ /* 0x000fe2000fffe0ff */
[----:B------:R-:W-:Y:S03]  /*7aa0*/  BSSY.RECONVERGENT B0, `(.L_x_128) ;  /* 0x0000005000007945 */ /* 0x000fe60003800200 */
[----:B------:R-:W-:Y:S04]  /*7ab0*/  UISETP.NE.AND UP0, UPT, UR46, 0x3, UPT ;  /* 0x000000032e00788c */ /* 0x000fe8000bf05270 */
[----:B------:R-:W-:Y:S01]  /*7ac0*/  USEL UR44, UR46, URZ, UP0 ;  /* 0x000000ff2e2c7287 */ /* 0x000fe20008000000 */
[----:B------:R-:W-:Y:S11]  /*7ad0*/  @P0 BRA `(.L_x_129) ;  /* 0x0000000000040947 */ /* 0x000ff60003800000 */
[----:B------:R-:W-:Y:S04]  /*7ae0*/  DEPBAR.LE SB0, 0x1 ;  /* 0x000080400000791a */ /* 0x000fe80000000000 */
.L_x_129:
[----:B------:R-:W-:Y:S05]  /*7af0*/  BSYNC.RECONVERGENT B0 ;  /* 0x0000000000007941 */ /* 0x000fea0003800200 */
.L_x_128:
[----:B------:R-:W-:Y:S01]  /*7b00*/  BAR.SYNC.DEFER_BLOCKING 0x1, 0x80 ;  /* 0x0042000000007b1d */ /* 0x000fe20000010000 */
[----:B------:R-:W-:Y:S01]  /*7b10*/  ISETP.NE.AND P1, PT, R61, RZ, PT ;  /* 0x000000ff3d00720c */ /* 0x000fe20003f25270 */
[----:B------:R-:W-:Y:S01]  /*7b20*/  UISETP.NE.AND UP0, UPT, UR53, URZ, UPT ;  /* 0x000000ff3500728c */ /* 0x000fe2000bf05270 */
[----:B------:R-:W-:Y:S11]  /*7b30*/  LEA R3, R64, UR45, 0x3 ;  /* 0x0000002d40037c11 */ /* 0x000ff6000f8e18ff */
[----:B------:R-:W-:Y:S01]  /*7b40*/  @P1 SHF.L.U32 R4, R67, 0x1f, RZ ;  /* 0x0000001f43041819 */ /* 0x000fe200000006ff */
[----:B------:R-:W-:Y:S06]  /*7b50*/  BRA.U !UP0, `(.L_x_130) ;  /* 0x0000000108247547 */ /* 0x000fec000b800000 */
[----:B-1----:R-:W1:Y:S01]  /*7b60*/  S2R R0, SR_CgaCtaId ;  /* 0x0000000000007919 */ /* 0x002e620000008800 */
[----:B------:R-:W-:Y:S01]  /*7b70*/  IMAD.U32 R2, RZ, RZ, UR52 ;  /* 0x00000034ff027e24 */ /* 0x000fe2000f8e00ff */
[----:B------:R-:W-:Y:S04]  /*7b80*/  UIADD3 UR4, UPT, UPT, UR52, 0x1, URZ ;  /* 0x0000000134047890 */ /* 0x000fe8000fffe0ff */
[----:B------:R-:W-:Y:S01]  /*7b90*/  @P1 LEA R2, R2, UR45, 0x3 ;  /* 0x0000002d02021c11 */ /* 0x000fe2000f8e18ff */
[----:B------:R-:W-:Y:S04]  /*7ba0*/  UISETP.NE.AND UP0, UPT, UR4, 0x3, UPT ;  /* 0x000000030400788c */ /* 0x000fe8000bf05270 */
[----:B------:R-:W-:Y:S01]  /*7bb0*/  @P1 VIADD R2, R2, 0x128 ;  /* 0x0000012802021836 */ /* 0x000fe20000000000 */
[----:B------:R-:W-:Y:S04]  /*7bc0*/  USEL UR52, UR4, URZ, UP0 ;  /* 0x000000ff04347287 */ /* 0x000fe80008000000 */
[----:B-1----:R-:W-:Y:S04]  /*7bd0*/  @P1 PRMT R0, R0, 0x654, R2 ;  /* 0x0000065400001816 */ /* 0x002fe80000000002 */
[----:B------:R2:W-:Y:S04]  /*7be0*/  @P1 SYNCS.ARRIVE.TRANS64.RED.A1T0 RZ, [R0+URZ], RZ ;  /* 0x000000ff00ff19a7 */ /* 0x0005e800081004ff */
.L_x_130:
[----:B------:R-:W3:Y:S01]  /*7bf0*/  @P1 SYNCS.PHASECHK.TRANS64.TRYWAIT P0, [R3+URZ+0x110], R4 ;  /* 0x00011004030015a7 */ /* 0x000ee200080011ff */
[----:B------:R-:W-:Y:S01]  /*7c00*/  BSSY B1, `(.L_x_131) ;  /* 0x0000012000017945 */ /* 0x000fe20003800000 */
[----:B---3--:R-:W-:Y:S03]  /*7c10*/  @P1 SEL R66, RZ, 0x1, !P0 ;  /* 0x00000001ff421807 */ /* 0x008fe60004000000 */
[----:B------:R-:W-:Y:S05]  /*7c20*/  @!P1 BRA `(.L_x_132) ;  /* 0x00000000003c9947 */ /* 0x000fea0003800000 */
[----:B------:R-:W-:Y:S01]  /*7c30*/  ISETP.NE.AND P1, PT, R68, RZ, PT ;  /* 0x000000ff4400720c */ /* 0x000fe20003f25270 */
[----:B------:R-:W-:Y:S01]  /*7c40*/  BSSY B0, `(.L_x_133) ;  /* 0x0000009000007945 */ /* 0x000fe20003800000 */
[----:B------:R-:W-:Y:S11]  /*7c50*/  ISETP.NE.AND P0, PT, R66, RZ, PT ;  /* 0x000000ff4200720c */ /* 0x000ff60003f05270 */
[----:B------:R-:W-:Y:S05]  /*7c60*/  @P1 IMAD R64, R64, 0x1000, R65 ;  /* 0x0000100040401824 */ /* 0x000fea00078e0241 */
[----:B-12---:R-:W-:Y:S05]  /*7c70*/  @P1 IADD3 R0, PT, PT, R64, UR45, RZ ;  /* 0x0000002d40001c10 */ /* 0x006fea000fffe0ff */
[----:B------:R-:W-:Y:S01]  /*7c80*/  @P1 IMAD.IADD R0, R62, 0x1, R0 ;  /* 0x000000013e001824 */ /* 0x000fe200078e0200 */
[----:B------:R-:W-:Y:S06]  /*7c90*/  @P0 BRA `(.L_x_134) ;  /* 0x00000000000c0947 */ /* 0x000fec0003800000 */
[----:B------:R-:W-:Y:S04]  /*7ca0*/  SHF.L.U32 R67, R67, 0x1f, RZ ;  /* 0x0000001f43437819 */ /* 0x000fe800000006ff */
[----:B------:R-:W1:Y:S02]  /*7cb0*/  SYNCS.PHASECHK.TRANS64.TRYWAIT P0, [R3+URZ+0x110], R67 ;  /* 0x00011043030075a7 */ /* 0x000e6400080011ff */
[----:B-1----:R-:W-:Y:S05]  /*7cc0*/  @!P0 BRA `(.L_x_135) ;  /* 0x0000001800ec8947 */ /* 0x002fea0003800000 */
.L_x_134:
[----:B------:R-:W-:Y:S05]  /*7cd0*/  BSYNC B0 ;  /* 0x0000000000007941 */ /* 0x000fea0003800000 */
.L_x_133:
[----:B------:R-:W-:Y:S11]  /*7ce0*/  ISETP.NE.AND P0, PT, R68, RZ, PT ;  /* 0x000000ff4400720c */ /* 0x000ff60003f05270 */
[----:B------:R-:W-:Y:S02]  /*7cf0*/  @!UPT UIADD3 URZ, UPT, UPT, URZ, URZ, URZ ;  /* 0x000000fffffff290 */ /* 0x000fe4000fffe0ff */
[----:B------:R3:W4:Y:S04]  /*7d00*/  @P0 LDS.128 R28, [R64+UR45+0x300] ;  /* 0x0003002d401c0984 */ /* 0x0007280008000c00 */
[----:B------:R3:W2:Y:S02]  /*7d10*/  @P0 LDS.128 R36, [R0+0x300] ;  /* 0x0003000000240984 */ /* 0x0006a40000000c00 */
.L_x_132:
[----:B------:R-:W-:Y:S05]  /*7d20*/  BSYNC B1 ;  /* 0x0000000000017941 */ /* 0x000fea0003800000 */
.L_x_131:
[----:B-123--:R-:W-:Y:S05]  /*7d30*/  VIADD R0, R25, 0x10 ;  /* 0x0000001019007836 */ /* 0x00efea0000000000 */
[----:B------:R-:W-:Y:S04]  /*7d40*/  SHF.R.U32.HI R0, RZ, 0x15, R0 ;  /* 0x00000015ff007819 */ /* 0x000fe80000011600 */
[----:B------:R-:W-:Y:S11]  /*7d50*/  LOP3.LUT P0, RZ, R0, 0x3, R51, 0x48, !PT ;  /* 0x0000000300ff7812 */ /* 0x000ff60007804833 */
[----:B------:R-:W-:Y:S02]  /*7d60*/  @!UPT UIADD3 URZ, UPT, UPT, URZ, URZ, URZ ;  /* 0x000000fffffff290 */ /* 0x000fe4000fffe0ff */
[----:B------:R-:W-:Y:S05]  /*7d70*/  @!P0 BRA `(.L_x_136) ;  /* 0x0000000000408947 */ /* 0x000fea0003800000 */
[----:B------:R-:W1:Y:S01]  /*7d80*/  LDCU.64 UR8, c[0x4][0x70] ;  /* 0x01000e00ff0877ac */ /* 0x000e620008000a00 */
[----:B------:R-:W-:Y:S01]  /*7d90*/  MOV R3, 0x0 ;  /* 0x0000000000037802 */ /* 0x000fe20000000f00 */
[----:B------:R-:W-:Y:S02]  /*7da0*/  HFMA2 R12, -RZ, RZ, 0, 5.9604644775390625e-08 ;  /* 0x00000001ff0c7431 */ /* 0x000fe400000001ff */
[----:B------:R-:W-:Y:S02]  /*7db0*/  IMAD.MOV.U32 R8, RZ, RZ, 0x192 ;  /* 0x00000192ff087424 */ /* 0x000fe400078e00ff */
[----:B------:R-:W-:Y:S01]  /*7dc0*/  IMAD.MOV.U32 R13, RZ, RZ, RZ ;  /* 0x000000ffff0d7224 */ /* 0x000fe200078e00ff */
[----:B------:R-:W2:Y:S01]  /*7dd0*/  LDCU.64 UR6, c[0x4][0x78] ;  /* 0x01000f00ff0677ac */ /* 0x000ea20008000a00 */
[----:B------:R-:W3:Y:S01]  /*7de0*/  LDC.64 R2, c[0x4][R3] ;  /* 0x0100000003027b82 */ /* 0x000ee20000000a00 */
[----:B------:R-:W5:Y:S01]  /*7df0*/  LDCU.64 UR4, c[0x4][0x10] ;  /* 0x01000200ff0477ac */ /* 0x000f620008000a00 */
[----:B-1----:R-:W-:Y:S01]  /*7e00*/  MOV R5, UR9 ;  /* 0x0000000900057c02 */ /* 0x002fe20008000f00 */
[----:B------:R-:W-:Y:S01]  /*7e10*/  IMAD.U32 R4, RZ, RZ, UR8 ;  /* 0x00000008ff047e24 */ /* 0x000fe2000f8e00ff */
[----:B--2---:R-:W-:Y:S01]  /*7e20*/  MOV R7, UR7 ;  /* 0x0000000700077c02 */ /* 0x004fe20008000f00 */
[----:B------:R-:W-:Y:S01]  /*7e30*/  IMAD.U32 R6, RZ, RZ, UR6 ;  /* 0x00000006ff067e24 */ /* 0x000fe2000f8e00ff */
[----:B-----5:R-:W-:Y:S01]  /*7e40*/  MOV R11, UR5 ;  /* 0x00000005000b7c02 */ /* 0x020fe20008000f00 */
[----:B------:R-:W-:Y:S02]  /*7e50*/  IMAD.U32 R10, RZ, RZ, UR4 ;  /* 0x00000004ff0a7e24 */ /* 0x000fe4000f8e00ff */
[----:B------:R-:W-:Y:S07]  /*7e60*/  LEPC R20, `(.L_x_136) ;  /* 0x000000001014794e */ /* 0x000fee0000000000 */
[----:B---34-:R-:W-:Y:S05]  /*7e70*/  CALL.ABS.NOINC R2 ;  /* 0x0000000002007343 */ /* 0x018fea0003c00000 */
.L_x_136:
[----:B------:R-:W-:Y:S01]  /*7e80*/  ISETP.NE.AND P0, PT, R59, RZ, PT ;  /* 0x000000ff3b00720c */ /* 0x000fe20003f05270 */
[----:B------:R-:W-:Y:S05]  /*7e90*/  WARPSYNC.ALL ;  /* 0x0000000000007948 */ /* 0x000fea0003800000 */
[----:B------:R-:W-:Y:S01]  /*7ea0*/  R2UR UR4, R25 ;  /* 0x00000000190472ca */ /* 0x000fe200000e0000 */
[--C-:B----4-:R-:W-:Y:S01]  /*7eb0*/  HADD2.F32 R0, -RZ, R28.reuse.H0_H0 ;  /* 0x2000001cff007230 */ /* 0x110fe20000004100 */
[----:B------:R-:W-:Y:S01]  /*7ec0*/  IADD3 R54, PT, PT, R54, 0x190, RZ ;  /* 0x0000019036367810 */ /* 0x000fe20007ffe0ff */
[----:B------:R-:W-:Y:S01]  /*7ed0*/  HADD2.F32 R2, -RZ, R28.H1_H1 ;  /* 0x3000001cff027230 */ /* 0x000fe20000004100 */
[----:B------:R-:W-:Y:S01]  /*7ee0*/  BSSY.RECONVERGENT B0, `(.L_x_137) ;  /* 0x0000058000007945 */ /* 0x000fe20003800200 */
[--C-:B------:R-:W-:Y:S01]  /*7ef0*/  HADD2.F32 R20, -RZ, R29.reuse.H0_H0 ;  /* 0x2000001dff147230 */ /* 0x100fe20000004100 */
[----:B------:R-:W-:Y:S01]  /*7f00*/  LOP3.LUT R54, R54, 0xfefffff8, RZ, 0xc0, !PT ;  /* 0xfefffff836367812 */ /* 0x000fe200078ec0ff */
[----:B------:R-:W-:Y:S02]  /*7f10*/  HADD2.F32 R21, -RZ, R29.H1_H1 ;  /* 0x3000001dff157230 */ /* 0x000fe40000004100 */
[--C-:B------:R-:W-:Y:S02]  /*7f20*/  HADD2.F32 R25, -RZ, R30.reuse.H0_H0 ;  /* 0x2000001eff197230 */ /* 0x100fe40000004100 */
[----:B------:R-:W-:Y:S02]  /*7f30*/  HADD2.F32 R27, -RZ, R30.H1_H1 ;  /* 0x3000001eff1b7230 */ /* 0x000fe40000004100 */
[----:B------:R-:W1:Y:S01]  /*7f40*/  LDTM.x16 R4, tmem[UR4+0x10] ;  /* 0x00001004000479ee */ /* 0x000e620008240000 */
[----:B------:R-:W-:Y:S01]  /*7f50*/  NOP ;  /* 0x0000000000007918 */ /* 0x000fe20000000000 */
[----:B-1----:R1:W-:Y:S01]  /*7f60*/  SYNCS.ARRIVE.TRANS64.RED.A1T0 RZ, [R54+URZ], RZ ;  /* 0x000000ff36ff79a7 */ /* 0x0023e200081004ff */
[--C-:B------:R-:W-:Y:S02]  /*7f70*/  HADD2.F32 R28, -RZ, R31.reuse.H0_H0 ;  /* 0x2000001fff1c7230 */ /* 0x100fe40000004100 */
[----:B------:R-:W-:Y:S02]  /*7f80*/  HADD2.F32 R29, -RZ, R31.H1_H1 ;  /* 0x3000001fff1d7230 */ /* 0x000fe40000004100 */
        /* <DEDUP_REMOVED lines=8> */
[C---:B------:R-:W-:Y:S01]  /*8010*/  FMUL R4, R24.reuse, R4 ;  /* 0x0000000418047220 */ /* 0x040fe20000400000 */
[C---:B------:R-:W-:Y:S01]  /*8020*/  FMUL R5, R24.reuse, R5 ;  /* 0x0000000518057220 */ /* 0x040fe20000400000 */
[C---:B------:R-:W-:Y:S01]  /*8030*/  FMUL R6, R24.reuse, R6 ;  /* 0x0000000618067220 */ /* 0x040fe20000400000 */
[----:B------:R-:W-:Y:S01]  /*8040*/  FMUL R3, R24, R9 ;  /* 0x0000000918037220 */ /* 0x000fe20000400000 */
[----:B------:R-:W-:Y:S01]  /*8050*/  FFMA R4, R26, R0, R4 ;  /* 0x000000001a047223 */ /* 0x000fe20000000004 */
[----:B------:R-:W-:Y:S01]  /*8060*/  FMUL R0, R24, R7 ;  /* 0x0000000718007220 */ /* 0x000fe20000400000 */
[C---:B------:R-:W-:Y:S01]  /*8070*/  FFMA R5, R26.reuse, R2, R5 ;  /* 0x000000021a057223 */ /* 0x040fe20000000005 */
[----:B------:R-:W-:Y:S01]  /*8080*/  FFMA R6, R26, R20, R6 ;  /* 0x000000141a067223 */ /* 0x000fe20000000006 */
[----:B------:R-:W-:Y:S01]  /*8090*/  FMUL R2, R24, R8 ;  /* 0x0000000818027220 */ /* 0x000fe20000400000 */
[----:B------:R-:W-:Y:S01]  /*80a0*/  FFMA R0, R26, R21, R0 ;  /* 0x000000151a007223 */ /* 0x000fe20000000000 */
[C---:B------:R-:W-:Y:S01]  /*80b0*/  FMUL R7, R24.reuse, R10 ;  /* 0x0000000a18077220 */ /* 0x040fe20000400000 */
[----:B------:R-:W-:Y:S01]  /*80c0*/  F2FP.F16.F32.PACK_AB R4, R5, R4 ;  /* 0x000000040504723e */ /* 0x000fe200000000ff */
[----:B------:R-:W-:Y:S01]  /*80d0*/  FMUL R11, R24, R11 ;  /* 0x0000000b180b7220 */ /* 0x000fe20000400000 */
[----:B------:R-:W-:Y:S01]  /*80e0*/  FFMA R2, R26, R25, R2 ;  /* 0x000000191a027223 */ /* 0x000fe20000000002 */
[----:B------:R-:W-:Y:S01]  /*80f0*/  F2FP.F16.F32.PACK_AB R5, R0, R6 ;  /* 0x000000060005723e */ /* 0x000fe200000000ff */
[----:B------:R-:W-:Y:S01]  /*8100*/  FMUL R8, R24, R12 ;  /* 0x0000000c18087220 */ /* 0x000fe20000400000 */
[----:B------:R-:W-:Y:S01]  /*8110*/  MOV R0, UR44 ;  /* 0x0000002c00007c02 */ /* 0x000fe20008000f00 */
[----:B------:R-:W-:Y:S01]  /*8120*/  FFMA R3, R26, R27, R3 ;  /* 0x0000001b1a037223 */ /* 0x000fe20000000003 */
[----:B------:R-:W-:Y:S01]  /*8130*/  FMUL R9, R24, R13 ;  /* 0x0000000d18097220 */ /* 0x000fe20000400000 */
[----:B------:R-:W-:Y:S01]  /*8140*/  FFMA R7, R26, R28, R7 ;  /* 0x0000001c1a077223 */ /* 0x000fe20000000007 */
[----:B------:R-:W-:Y:S01]  /*8150*/  FMUL R10, R24, R14 ;  /* 0x0000000e180a7220 */ /* 0x000fe20000400000 */
[----:B------:R-:W-:Y:S01]  /*8160*/  FFMA R11, R26, R29, R11 ;  /* 0x0000001d1a0b7223 */ /* 0x000fe2000000000b */
[----:B------:R-:W-:Y:S01]  /*8170*/  FMUL R15, R24, R15 ;  /* 0x0000000f180f7220 */ /* 0x000fe20000400000 */
[----:B------:R-:W-:Y:S01]  /*8180*/  FFMA R8, R26, R30, R8 ;  /* 0x0000001e1a087223 */ /* 0x000fe20000000008 */
[----:B------:R-:W-:Y:S01]  /*8190*/  LEA R0, R0, R48, 0xb ;  /* 0x0000003000007211 */ /* 0x000fe200078e58ff */
[----:B------:R-:W-:Y:S01]  /*81a0*/  FMUL R12, R24, R16 ;  /* 0x00000010180c7220 */ /* 0x000fe20000400000 */
[----:B------:R-:W-:Y:S01]  /*81b0*/  FFMA R9, R26, R31, R9 ;  /* 0x0000001f1a097223 */ /* 0x000fe20000000009 */
[----:B------:R-:W-:Y:S01]  /*81c0*/  FMUL R13, R24, R17 ;  /* 0x00000011180d7220 */ /* 0x000fe20000400000 */
[----:B------:R-:W-:Y:S01]  /*81d0*/  FFMA R10, R26, R32, R10 ;  /* 0x000000201a0a7223 */ /* 0x000fe2000000000a */
[----:B------:R-:W-:Y:S01]  /*81e0*/  FMUL R14, R24, R18 ;  /* 0x00000012180e7220 */ /* 0x000fe20000400000 */
[----:B------:R-:W-:Y:S01]  /*81f0*/  FFMA R15, R26, R33, R15 ;  /* 0x000000211a0f7223 */ /* 0x000fe2000000000f */
[----:B------:R-:W-:Y:S01]  /*8200*/  FMUL R19, R24, R19 ;  /* 0x0000001318137220 */ /* 0x000fe20000400000 */
[----:B------:R-:W-:Y:S01]  /*8210*/  F2FP.F16.F32.PACK_AB R6, R3, R2 ;  /* 0x000000020306723e */ /* 0x000fe200000000ff */
[C---:B------:R-:W-:Y:S01]  /*8220*/  FFMA R12, R26.reuse, R34, R12 ;  /* 0x000000221a0c7223 */ /* 0x040fe2000000000c */
[----:B------:R-:W-:Y:S01]  /*8230*/  F2FP.F16.F32.PACK_AB R7, R11, R7 ;  /* 0x000000070b07723e */ /* 0x000fe200000000ff */
[----:B------:R-:W-:Y:S01]  /*8240*/  FFMA R13, R26, R35, R13 ;  /* 0x000000231a0d7223 */ /* 0x000fe2000000000d */
[----:B------:R-:W-:Y:S01]  /*8250*/  LEA R0, R0, UR45, 0x1 ;  /* 0x0000002d00007c11 */ /* 0x000fe2000f8e08ff */
[C---:B------:R-:W-:Y:S01]  /*8260*/  FFMA R14, R26.reuse, R36, R14 ;  /* 0x000000241a0e7223 */ /* 0x040fe2000000000e */
[----:B------:R-:W-:Y:S01]  /*8270*/  FFMA R19, R26, R37, R19 ;  /* 0x000000251a137223 */ /* 0x000fe20000000013 */
[----:B------:R-:W-:Y:S02]  /*8280*/  F2FP.F16.F32.PACK_AB R8, R9, R8 ;  /* 0x000000080908723e */ /* 0x000fe400000000ff */
[----:B------:R1:W-:Y:S01]  /*8290*/  STS.128 [R0+0x300], R4 ;  /* 0x0003000400007388 */ /* 0x0003e20000000c00 */
        /* <DEDUP_REMOVED lines=14> */
[----:B------:R-:W-:Y:S02]  /*8380*/  ULEA UR5, UR44, UR45, 0xc ;  /* 0x0000002d2c057291 */ /* 0x000fe4000f8e60ff */
[----:B------:R-:W-:Y:S02]  /*8390*/  UIADD3 UR13, UPT, UPT, UR49, 0x10, URZ ;  /* 0x00000010310d7890 */ /* 0x000fe4000fffe0ff */
[----:B------:R-:W-:Y:S02]  /*83a0*/  UIADD3 UR12, UPT, UPT, UR5, 0x300, URZ ;  /* 0x00000300050c7890 */ /* 0x000fe4000fffe0ff */
[----:B------:R-:W-:Y:S01]  /*83b0*/  UIADD3 UR8, UPT, UPT, UR5, 0xb00, URZ ;  /* 0x00000b0005087890 */ /* 0x000fe2000fffe0ff */
[----:B------:R-:W-:Y:S01]  /*83c0*/  UMOV UR14, UR50 ;  /* 0x00000032000e7c82 */ /* 0x000fe20008000000 */
[----:B------:R-:W-:Y:S01]  /*83d0*/  UMOV UR15, UR36 ;  /* 0x00000024000f7c82 */ /* 0x000fe20008000000 */
[----:B------:R-:W-:Y:S01]  /*83e0*/  UIADD3 UR9, UPT, UPT, UR49, 0x30, URZ ;  /* 0x0000003031097890 */ /* 0x000fe2000fffe0ff */
[----:B------:R-:W-:Y:S01]  /*83f0*/  UMOV UR10, UR50 ;  /* 0x00000032000a7c82 */ /* 0x000fe20008000000 */
[----:B------:R-:W-:Y:S01]  /*8400*/  UMOV UR11, UR36 ;  /* 0x00000024000b7c82 */ /* 0x000fe20008000000 */
[----:B--2---:R-:W-:Y:S04]  /*8410*/  UIADD3 UR4, UP0, UPT, UR6, 0x680, URZ ;  /* 0x0000068006047890 */ /* 0x004fe8000ff1e0ff */
[----:B------:R-:W-:Y:S09]  /*8420*/  UIADD3.X UR5, UPT, UPT, URZ, UR7, URZ, UP0, !UPT ;  /* 0x00000007ff057290 */ /* 0x000ff200087fe4ff */
[----:B------:R2:W-:Y:S01]  /*8430*/  UTMASTG.3D [UR12], [UR4] ;  /* 0x0000000c040073b5 */ /* 0x0005e20008010000 */
[----:B------:R2:W-:Y:S02]  /*8440*/  UTMASTG.3D [UR8], [UR4] ;  /* 0x00000008040073b5 */ /* 0x0005e40008010000 */
[----:B--2---:R0:W-:Y:S02]  /*8450*/  UTMACMDFLUSH ;  /* 0x00000000000079b7 */ /* 0x0041e40000000000 */
.L_x_138:
[----:B------:R-:W-:Y:S05]  /*8460*/  BSYNC.RECONVERGENT B0 ;  /* 0x0000000000007941 */ /* 0x000fea0003800200 */
.L_x_137:
[----:B------:R-:W-:Y:S01]  /*8470*/  UIADD3 UR4, UPT, UPT, UR44, 0x1, URZ ;  /* 0x000000012c047890 */ /* 0x000fe2000fffe0ff */
[----:B------:R-:W-:Y:S03]  /*8480*/  BSSY.RECONVERGENT B0, `(.L_x_139) ;  /* 0x0000008000007945 */ /* 0x000fe60003800200 */
[----:B------:R-:W-:Y:S04]  /*8490*/  UISETP.NE.AND UP0, UPT, UR4, 0x3, UPT ;  /* 0x000000030400788c */ /* 0x000fe8000bf05270 */
[----:B------:R-:W-:Y:S02]  /*84a0*/  UISETP.EQ.XOR UP1, UPT, UR46, 0x3, !UP0 ;  /* 0x000000032e00788c */ /* 0x000fe4000c722a70 */
[----:B------:R-:W-:Y:S02]  /*84b0*/  USEL UR47, UR4, URZ, UP0 ;  /* 0x000000ff042f7287 */ /* 0x000fe40008000000 */
[----:B------:R-:W-:Y:S04]  /*84c0*/  USEL UR5, URZ, 0x1, !UP1 ;  /* 0x00000001ff057887 */ /* 0x000fe8000c800000 */
[----:B------:R-:W-:Y:S01]  /*84d0*/  ULOP3.LUT UR54, UR54, UR5, URZ, 0x3c, !UPT ;  /* 0x0000000536367292 */ /* 0x000fe2000f8e3cff */
[----:B------:R-:W-:Y:S11]  /*84e0*/  @P0 BRA `(.L_x_140) ;  /* 0x0000000000040947 */ /* 0x000ff60003800000 */
[----:B------:R-:W-:Y:S04]  /*84f0*/  DEPBAR.LE SB0, 0x1 ;  /* 0x000080400000791a */ /* 0x000fe80000000000 */
.L_x_140:
[----:B------:R-:W-:Y:S05]  /*8500*/  BSYNC.RECONVERGENT B0 ;  /* 0x0000000000007941 */ /* 0x000fea0003800200 */
.L_x_139:
[----:B------:R-:W-:Y:S01]  /*8510*/  BAR.SYNC.DEFER_BLOCKING 0x1, 0x80 ;  /* 0x0042000000007b1d */ /* 0x000fe20000010000 */
[----:B------:R-:W-:Y:S01]  /*8520*/  UISETP.NE.AND UP0, UPT, UR53, -0x2, UPT ;  /* 0xfffffffe3500788c */ /* 0x000fe2000bf05270 */
[----:B------:R-:W-:Y:S08]  /*8530*/  IADD3 R22, PT, PT, R22, 0x1, RZ ;  /* 0x0000000116167810 */ /* 0x000ff00007ffe0ff */
[----:B------:R-:W-:Y:S05]  /*8540*/  BRA.U !UP0, `(.L_x_141) ;  /* 0x0000000108287547 */ /* 0x000fea000b800000 */
[----:B-1----:R-:W1:Y:S01]  /*8550*/  S2R R0, SR_CgaCtaId ;  /* 0x0000000000007919 */ /* 0x002e620000008800 */
[----:B------:R-:W-:Y:S01]  /*8560*/  ISETP.NE.AND P0, PT, R61, RZ, PT ;  /* 0x000000ff3d00720c */ /* 0x000fe20003f05270 */
[----:B------:R-:W-:Y:S01]  /*8570*/  IMAD.U32 R2, RZ, RZ, UR52 ;  /* 0x00000034ff027e24 */ /* 0x000fe2000f8e00ff */
[----:B------:R-:W-:Y:S04]  /*8580*/  UIADD3 UR4, UPT, UPT, UR52, 0x1, URZ ;  /* 0x0000000134047890 */ /* 0x000fe8000fffe0ff */
[----:B------:R-:W-:Y:S04]  /*8590*/  UISETP.NE.AND UP0, UPT, UR4, 0x3, UPT ;  /* 0x000000030400788c */ /* 0x000fe8000bf05270 */
[----:B------:R-:W-:Y:S03]  /*85a0*/  USEL UR52, UR4, URZ, UP0 ;  /* 0x000000ff04347287 */ /* 0x000fe60008000000 */
[----:B------:R-:W-:Y:S05]  /*85b0*/  @P0 LEA R2, R2, UR45, 0x3 ;  /* 0x0000002d02020c11 */ /* 0x000fea000f8e18ff */
[----:B------:R-:W-:Y:S05]  /*85c0*/  @P0 VIADD R2, R2, 0x128 ;  /* 0x0000012802020836 */ /* 0x000fea0000000000 */
[----:B-1----:R-:W-:Y:S04]  /*85d0*/  @P0 PRMT R0, R0, 0x654, R2 ;  /* 0x0000065400000816 */ /* 0x002fe80000000002 */
[----:B------:R2:W-:Y:S03]  /*85e0*/  @P0 SYNCS.ARRIVE.TRANS64.RED.A1T0 RZ, [R0+URZ], RZ ;  /* 0x000000ff00ff09a7 */ /* 0x0005e600081004ff */
.L_x_141:
[----:B------:R-:W-:Y:S01]  /*85f0*/  R2UR UR6, R60 ;  /* 0x000000003c0672ca */ /* 0x000fe200000e0000 */
[----:B------:R-:W-:Y:S01]  /*8600*/  UIADD3 UR53, UPT, UPT, UR53, 0x2, URZ ;  /* 0x0000000235357890 */ /* 0x000fe2000fffe0ff */
[----:B------:R-:W-:Y:S01]  /*8610*/  R2UR UR5, R52 ;  /* 0x00000000340572ca */ /* 0x000fe200000e0000 */
[----:B------:R-:W-:Y:S01]  /*8620*/  UMOV UR36, UR63 ;  /* 0x0000003f00247c82 */ /* 0x000fe20008000000 */
[----:B------:R-:W-:Y:S02]  /*8630*/  R2UR UR4, R53 ;  /* 0x00000000350472ca */ /* 0x000fe400000e0000 */
[----:B------:R-:W-:Y:S02]  /*8640*/  ISETP.NE.AND P0, PT, R56, 0x2, PT ;  /* 0x000000023800780c */ /* 0x000fe40003f05270 */
[----:B------:R-:W-:Y:S02]  /*8650*/  ISETP.NE.AND P1, PT, R22, 0x4, PT ;  /* 0x000000041600780c */ /* 0x000fe40003f25270 */
[----:B------:R-:W-:Y:S02]  /*8660*/  SEL R2, RZ, 0x1, P0 ;  /* 0x00000001ff027807 */ /* 0x000fe40000000000 */
[----:B-12---:R-:W-:Y:S01]  /*8670*/  SEL R0, RZ, 0x1, P1 ;  /* 0x00000001ff007807 */ /* 0x006fe20000800000 */
[----:B------:R-:W-:Y:S01]  /*8680*/  UISETP.NE.AND UP0, UPT, UR6, URZ, UPT ;  /* 0x000000ff0600728c */ /* 0x000fe2000bf05270 */
[----:B------:R-:W-:Y:S01]  /*8690*/  LOP3.LUT R57, R57, R2, RZ, 0x3c, !PT ;  /* 0x0000000239397212 */ /* 0x000fe200078e3cff */
[----:B------:R-:W-:Y:S01]  /*86a0*/  UIADD3 UR27, UPT, UPT, UR37, UR5, URZ ;  /* 0x00000005251b7290 */ /* 0x000fe2000fffe0ff */
[----:B------:R-:W-:Y:S01]  /*86b0*/  LOP3.LUT R58, R58, R0, RZ, 0x3c, !PT ;  /* 0x000000003a3a7212 */ /* 0x000fe200078e3cff */
[----:B------:R-:W-:Y:S01]  /*86c0*/  UIADD3 UR20, UPT, UPT, UR38, UR4, URZ ;  /* 0x0000000426147290 */ /* 0x000fe2000fffe0ff */
[----:B------:R-:W-:Y:S02]  /*86d0*/  SEL R56, R56, RZ, P0 ;  /* 0x000000ff38387207 */ /* 0x000fe40000000000 */
[----:B------:R-:W-:Y:S02]  /*86e0*/  SEL R22, R22, RZ, P1 ;  /* 0x000000ff16167207 */ /* 0x000fe40000800000 */
[----:B------:R-:W-:Y:S07]  /*86f0*/  BRA.U UP0, `(.L_x_142) ;  /* 0xffffffdd00687547 */ /* 0x000fee000b83ffff */
[----:B------:R-:W1:Y:S01]  /*8700*/  LDCU.64 UR4, c[0x0][0x888] ;  /* 0x00011100ff0477ac */ /* 0x000e620008000a00 */
[----:B------:R-:W2:Y:S01]  /*8710*/  LDCU.64 UR6, c[0x0][0x890] ;  /* 0x00011200ff0677ac */ /* 0x000ea20008000a00 */
[----:B-1----:R-:W-:Y:S02]  /*8720*/  ISETP.NE.U32.AND P2, PT, RZ, UR4, PT ;  /* 0x00000004ff007c0c */ /* 0x002fe4000bf45070 */
[----:B--2---:R-:W-:Y:S02]  /*8730*/  ISETP.NE.U32.AND P1, PT, RZ, UR6, PT ;  /* 0x00000006ff007c0c */ /* 0x004fe4000bf25070 */
[----:B------:R-:W-:Y:S02]  /*8740*/  ISETP.NE.AND.EX P2, PT, RZ, UR5, PT, P2 ;  /* 0x00000005ff007c0c */ /* 0x000fe4000bf45320 */
[----:B------:R-:W-:-:S13]  /*8750*/  ISETP.NE.AND.EX P0, PT, RZ, UR7, PT, P1 ;  /* 0x00000007ff007c0c */ /* 0x000fda000bf05310 */
[----:B------:R-:W-:Y:S05]  /*8760*/  @P2 BRA P0, `(.L_x_143) ;  /* 0x00000000003c2947 */ /* 0x000fea0000000000 */
[----:B------:R-:W-:-:S13]  /*8770*/  ISETP.NE.AND.EX P1, PT, RZ, UR7, PT, P1 ;  /* 0x00000007ff007c0c */ /* 0x000fda000bf25310 */
[----:B------:R-:W-:Y:S05]  /*8780*/  @P1 BRA `(.L_x_144) ;  /* 0x00000000000c1947 */ /* 0x000fea0003800000 */
[----:B------:R-:W-:-:S13]  /*8790*/  FSETP.NEU.AND P0, PT, R26, RZ, PT ;  /* 0x000000ff1a00720b */ /* 0x000fda0003f0d000 */
[----:B------:R-:W-:Y:S05]  /*87a0*/  @!P0 EXIT ;  /* 0x000000000000894d */ /* 0x000fea0003800000 */
[----:B------:R-:W-:Y:S05]  /*87b0*/  BRA `(.L_x_143) ;  /* 0x0000000000287947 */ /* 0x000fea0003800000 */
.L_x_144:
[----:B------:R-:W-:Y:S01]  /*87c0*/  ISETP.NE.AND P0, PT, R55, RZ, PT ;  /* 0x000000ff3700720c */ /* 0x000fe20003f05270 */
[----:B------:R-:W-:-:S12]  /*87d0*/  BSSY.RECONVERGENT B0, `(.L_x_143) ;  /* 0x0000008000007945 */ /* 0x000fd80003800200 */
[----:B------:R-:W-:Y:S05]  /*87e0*/  @P0 BRA `(.L_x_145) ;  /* 0x0000000000100947 */ /* 0x000fea0003800000 */
[----:B------:R-:W-:-:S04]  /*87f0*/  ISETP.NE.U32.AND P0, PT, RZ, UR4, PT ;  /* 0x00000004ff007c0c */ /* 0x000fc8000bf05070 */
[----:B------:R-:W-:-:S13]  /*8800*/  ISETP.NE.AND.EX P0, PT, RZ, UR5, PT, P0 ;  /* 0x00000005ff007c0c */ /* 0x000fda000bf05300 */
[----:B------:R-:W-:Y:S05]  /*8810*/  @!P0 EXIT ;  /* 0x000000000000894d */ /* 0x000fea0003800000 */
[----:B------:R-:W-:Y:S05]  /*8820*/  BRA `(.L_x_146) ;  /* 0x0000000000087947 */ /* 0x000fea0003800000 */
.L_x_145:
[----:B------:R-:W-:-:S13]  /*8830*/  FSETP.NEU.AND P0, PT, R26, RZ, PT ;  /* 0x000000ff1a00720b */ /* 0x000fda0003f0d000 */
[----:B------:R-:W-:Y:S05]  /*8840*/  @!P0 EXIT ;  /* 0x000000000000894d */ /* 0x000fea0003800000 */
.L_x_146:
[----:B------:R-:W-:Y:S05]  /*8850*/  BSYNC.RECONVERGENT B0 ;  /* 0x0000000000007941 */ /* 0x000fea0003800200 */
.L_x_143:
[----:B------:R-:W1:Y:S01]  /*8860*/  S2UR UR7, SR_CgaCtaId ;  /* 0x00000000000779c3 */ /* 0x000e620000008800 */
[----:B------:R-:W-:Y:S01]  /*8870*/  ULEA UR6, UR52, UR45, 0x3 ;  /* 0x0000002d34067291 */ /* 0x000fe2000f8e18ff */
[----:B------:R-:W-:-:S04]  /*8880*/  DEPBAR.LE SB0, 0x0 ;  /* 0x000080000000791a */ /* 0x000fc80000000000 */
[----:B------:R-:W-:-:S04]  /*8890*/  UIADD3 UR6, UPT, UPT, UR6, 0x128, URZ ;  /* 0x0000012806067890 */ /* 0x000fc8000fffe0ff */
[----:B-1----:R-:W-:-:S09]  /*88a0*/  UPRMT UR6, UR7, 0x654, UR6 ;  /* 0x0000065407067896 */ /* 0x002fd20008000006 */
[----:B------:R-:W-:Y:S01]  /*88b0*/  SYNCS.ARRIVE.TRANS64.RED.A1T0 RZ, [UR6], RZ ;  /* 0x000000ffffff79a7 */ /* 0x000fe20008100406 */
[----:B------:R-:W-:Y:S05]  /*88c0*/  EXIT ;  /* 0x000000000000794d */ /* 0x000fea0003800000 */
.L_x_25:
[----:B---3--:R3:W4:Y:S02]  /*88d0*/  SYNCS.PHASECHK.TRANS64.TRYWAIT P0, [R0+URZ+0x1c0], R2 ;  /* 0x0001c002000075a7 */ /* 0x00872400080011ff */
[----:B----4-:R-:W-:Y:S05]  /*88e0*/  @!P0 NANOSLEEP.SYNCS 0x989680 ;  /* 0x009896800000895d */ /* 0x010fea0003900000 */
[----:B------:R-:W4:Y:S02]  /*88f0*/  @!P0 SYNCS.PHASECHK.TRANS64 P0, [R0+URZ+0x1c0], R2 ;  /* 0x0001c002000085a7 */ /* 0x000f2400080010ff */
[----:B----4-:R-:W-:Y:S05]  /*8900*/  @!P0 BRA `(.L_x_25) ;  /* 0xfffffffc00f08947 */ /* 0x010fea000383ffff */
[----:B------:R-:W-:Y:S05]  /*8910*/  BRA `(.L_x_147) ;  /* 0xffffff94009c7947 */ /* 0x000fea000383ffff */
.L_x_28:
[----:B---3--:R-:W-:-:S07]  /*8920*/  MOV R0, UR33 ;  /* 0x0000002100007c02 */ /* 0x008fce0008000f00 */
.L_x_148:
[----:B---3--:R3:W4:Y:S02]  /*8930*/  SYNCS.PHASECHK.TRANS64.TRYWAIT P0, [R0+URZ+0x88], R3 ;  /* 0x00008803000075a7 */ /* 0x00872400080011ff */
[----:B----4-:R-:W-:Y:S05]  /*8940*/  @!P0 NANOSLEEP.SYNCS 0x989680 ;  /* 0x009896800000895d */ /* 0x010fea0003900000 */
[----:B------:R-:W4:Y:S02]  /*8950*/  @!P0 SYNCS.PHASECHK.TRANS64 P0, [R0+URZ+0x88], R3 ;  /* 0x00008803000085a7 */ /* 0x000f2400080010ff */
[----:B----4-:R-:W-:Y:S05]  /*8960*/  @!P0 BRA `(.L_x_148) ;  /* 0xfffffffc00f08947 */ /* 0x010fea000383ffff */
[----:B------:R-:W-:Y:S05]  /*8970*/  BRA `(.L_x_27) ;  /* 0xffffff9400ec7947 */ /* 0x000fea000383ffff */
.L_x_35:
[----:B--2---:R-:W-:-:S07]  /*8980*/  MOV R0, UR17 ;  /* 0x0000001100007c02 */ /* 0x004fce0008000f00 */
.L_x_149:
[----:B--2---:R2:W3:Y:S02]  /*8990*/  SYNCS.PHASECHK.TRANS64.TRYWAIT P0, [R0+URZ+0x88], R3 ;  /* 0x00008803000075a7 */ /* 0x0044e400080011ff */
[----:B---3--:R-:W-:Y:S05]  /*89a0*/  @!P0 NANOSLEEP.SYNCS 0x989680 ;  /* 0x009896800000895d */ /* 0x008fea0003900000 */
[----:B------:R-:W3:Y:S02]  /*89b0*/  @!P0 SYNCS.PHASECHK.TRANS64 P0, [R0+URZ+0x88], R3 ;  /* 0x00008803000085a7 */ /* 0x000ee400080010ff */
[----:B---3--:R-:W-:Y:S05]  /*89c0*/  @!P0 BRA `(.L_x_149) ;  /* 0xfffffffc00f08947 */ /* 0x008fea000383ffff */
[----:B------:R-:W-:Y:S05]  /*89d0*/  BRA `(.L_x_34) ;  /* 0xffffff9800b87947 */ /* 0x000fea000383ffff */
.L_x_40:
[----:B-1----:R1:W2:Y:S02]  /*89e0*/  SYNCS.PHASECHK.TRANS64.TRYWAIT P0, [R3+URZ+0x150], R0 ;  /* 0x00015000030075a7 */ /* 0x0022a400080011ff */
[----:B--2---:R-:W-:Y:S05]  /*89f0*/  @!P0 NANOSLEEP.SYNCS 0x989680 ;  /* 0x009896800000895d */ /* 0x004fea0003900000 */
[----:B------:R-:W2:Y:S02]  /*8a00*/  @!P0 SYNCS.PHASECHK.TRANS64 P0, [R3+URZ+0x150], R0 ;  /* 0x00015000030085a7 */ /* 0x000ea400080010ff */
[----:B--2---:R-:W-:Y:S05]  /*8a10*/  @!P0 BRA `(.L_x_40) ;  /* 0xfffffffc00f08947 */ /* 0x004fea000383ffff */
[----:B------:R-:W-:Y:S05]  /*8a20*/  BRA `(.L_x_150) ;  /* 0xffffff9c005c7947 */ /* 0x000fea000383ffff */
.L_x_44:
[----:B------:R-:W-:-:S07]  /*8a30*/  MOV R0, UR4 ;  /* 0x0000000400007c02 */ /* 0x000fce0008000f00 */
.L_x_151:
[----:B-1----:R1:W2:Y:S02]  /*8a40*/  SYNCS.PHASECHK.TRANS64.TRYWAIT P0, [R0+URZ], R2 ;  /* 0x00000002000075a7 */ /* 0x0022a400080011ff */
[----:B--2---:R-:W-:Y:S05]  /*8a50*/  @!P0 NANOSLEEP.SYNCS 0x989680 ;  /* 0x009896800000895d */ /* 0x004fea0003900000 */
[----:B------:R-:W2:Y:S02]  /*8a60*/  @!P0 SYNCS.PHASECHK.TRANS64 P0, [R0+URZ], R2 ;  /* 0x00000002000085a7 */ /* 0x000ea400080010ff */
[----:B--2---:R-:W-:Y:S05]  /*8a70*/  @!P0 BRA `(.L_x_151) ;  /* 0xfffffffc00f08947 */ /* 0x004fea000383ffff */
[----:B------:R-:W-:Y:S05]  /*8a80*/  BRA `(.L_x_152) ;  /* 0xffffffa400087947 */ /* 0x000fea000383ffff */
.L_x_45:
[----:B------:R-:W-:-:S07]  /*8a90*/  MOV R0, UR5 ;  /* 0x0000000500007c02 */ /* 0x000fce0008000f00 */
.L_x_153:
[----:B-1----:R1:W2:Y:S02]  /*8aa0*/  SYNCS.PHASECHK.TRANS64.TRYWAIT P0, [R0+URZ], R3 ;  /* 0x00000003000075a7 */ /* 0x0022a400080011ff */
[----:B--2---:R-:W-:Y:S05]  /*8ab0*/  @!P0 NANOSLEEP.SYNCS 0x989680 ;  /* 0x009896800000895d */ /* 0x004fea0003900000 */
[----:B------:R-:W2:Y:S02]  /*8ac0*/  @!P0 SYNCS.PHASECHK.TRANS64 P0, [R0+URZ], R3 ;  /* 0x00000003000085a7 */ /* 0x000ea400080010ff */
[----:B--2---:R-:W-:Y:S05]  /*8ad0*/  @!P0 BRA `(.L_x_153) ;  /* 0xfffffffc00f08947 */ /* 0x004fea000383ffff */
[----:B------:R-:W-:Y:S05]  /*8ae0*/  BRA `(.L_x_154) ;  /* 0xffffffa400147947 */ /* 0x000fea000383ffff */
.L_x_46:
[----:B------:R-:W-:-:S07]  /*8af0*/  MOV R0, UR5 ;  /* 0x0000000500007c02 */ /* 0x000fce0008000f00 */
.L_x_155:
[----:B-1----:R1:W2:Y:S02]  /*8b00*/  SYNCS.PHASECHK.TRANS64.TRYWAIT P0, [R0+URZ], R3 ;  /* 0x00000003000075a7 */ /* 0x0022a400080011ff */
[----:B--2---:R-:W-:Y:S05]  /*8b10*/  @!P0 NANOSLEEP.SYNCS 0x989680 ;  /* 0x009896800000895d */ /* 0x004fea0003900000 */
[----:B------:R-:W2:Y:S02]  /*8b20*/  @!P0 SYNCS.PHASECHK.TRANS64 P0, [R0+URZ], R3 ;  /* 0x00000003000085a7 */ /* 0x000ea400080010ff */
[----:B--2---:R-:W-:Y:S05]  /*8b30*/  @!P0 BRA `(.L_x_155) ;  /* 0xfffffffc00f08947 */ /* 0x004fea000383ffff */
[----:B------:R-:W-:Y:S05]  /*8b40*/  BRA `(.L_x_156) ;  /* 0xffffffa400207947 */ /* 0x000fea000383ffff */
.L_x_47:
[----:B------:R-:W-:-:S07]  /*8b50*/  MOV R0, UR5 ;  /* 0x0000000500007c02 */ /* 0x000fce0008000f00 */
.L_x_157:
[----:B-1----:R1:W2:Y:S02]  /*8b60*/  SYNCS.PHASECHK.TRANS64.TRYWAIT P0, [R0+URZ], R3 ;  /* 0x00000003000075a7 */ /* 0x0022a400080011ff */
[----:B--2---:R-:W-:Y:S05]  /*8b70*/  @!P0 NANOSLEEP.SYNCS 0x989680 ;  /* 0x009896800000895d */ /* 0x004fea0003900000 */
[----:B------:R-:W2:Y:S02]  /*8b80*/  @!P0 SYNCS.PHASECHK.TRANS64 P0, [R0+URZ], R3 ;  /* 0x00000003000085a7 */ /* 0x000ea400080010ff */
[----:B--2---:R-:W-:Y:S05]  /*8b90*/  @!P0 BRA `(.L_x_157) ;  /* 0xfffffffc00f08947 */ /* 0x004fea000383ffff */
[----:B------:R-:W-:Y:S05]  /*8ba0*/  BRA `(.L_x_158) ;  /* 0xffffffa4002c7947 */ /* 0x000fea000383ffff */
.L_x_48:
[----:B------:R-:W-:-:S07]  /*8bb0*/  MOV R0, UR5 ;  /* 0x0000000500007c02 */ /* 0x000fce0008000f00 */
.L_x_159:
[----:B-1----:R1:W2:Y:S02]  /*8bc0*/  SYNCS.PHASECHK.TRANS64.TRYWAIT P0, [R0+URZ], R3 ;  /* 0x00000003000075a7 */ /* 0x0022a400080011ff */
[----:B--2---:R-:W-:Y:S05]  /*8bd0*/  @!P0 NANOSLEEP.SYNCS 0x989680 ;  /* 0x009896800000895d */ /* 0x004fea0003900000 */
[----:B------:R-:W2:Y:S02]  /*8be0*/  @!P0 SYNCS.PHASECHK.TRANS64 P0, [R0+URZ], R3 ;  /* 0x00000003000085a7 */ /* 0x000ea400080010ff */
[----:B--2---:R-:W-:Y:S05]  /*8bf0*/  @!P0 BRA `(.L_x_159) ;  /* 0xfffffffc00f08947 */ /* 0x004fea000383ffff */
[----:B------:R-:W-:Y:S05]  /*8c00*/  BRA `(.L_x_160) ;  /* 0xffffffa400387947 */ /* 0x000fea000383ffff */
.L_x_49:
[----:B------:R-:W-:-:S07]  /*8c10*/  MOV R0, UR5 ;  /* 0x0000000500007c02 */ /* 0x000fce0008000f00 */
.L_x_161:
[----:B-1----:R1:W2:Y:S02]  /*8c20*/  SYNCS.PHASECHK.TRANS64.TRYWAIT P0, [R0+URZ], R3 ;  /* 0x00000003000075a7 */ /* 0x0022a400080011ff */
[----:B--2---:R-:W-:Y:S05]  /*8c30*/  @!P0 NANOSLEEP.SYNCS 0x989680 ;  /* 0x009896800000895d */ /* 0x004fea0003900000 */
[----:B------:R-:W2:Y:S02]  /*8c40*/  @!P0 SYNCS.PHASECHK.TRANS64 P0, [R0+URZ], R3 ;  /* 0x00000003000085a7 */ /* 0x000ea400080010ff */
[----:B--2---:R-:W-:Y:S05]  /*8c50*/  @!P0 BRA `(.L_x_161) ;  /* 0xfffffffc00f08947 */ /* 0x004fea000383ffff */
[----:B------:R-:W-:Y:S05]  /*8c60*/  BRA `(.L_x_162) ;  /* 0xffffffa400447947 */ /* 0x000fea000383ffff */
.L_x_50:
[----:B------:R-:W-:-:S07]  /*8c70*/  MOV R0, UR5 ;  /* 0x0000000500007c02 */ /* 0x000fce0008000f00 */
.L_x_163:
[----:B-1----:R1:W2:Y:S02]  /*8c80*/  SYNCS.PHASECHK.TRANS64.TRYWAIT P0, [R0+URZ], R3 ;  /* 0x00000003000075a7 */ /* 0x0022a400080011ff */
[----:B--2---:R-:W-:Y:S05]  /*8c90*/  @!P0 NANOSLEEP.SYNCS 0x989680 ;  /* 0x009896800000895d */ /* 0x004fea0003900000 */
[----:B------:R-:W2:Y:S02]  /*8ca0*/  @!P0 SYNCS.PHASECHK.TRANS64 P0, [R0+URZ], R3 ;  /* 0x00000003000085a7 */ /* 0x000ea400080010ff */
[----:B--2---:R-:W-:Y:S05]  /*8cb0*/  @!P0 BRA `(.L_x_163) ;  /* 0xfffffffc00f08947 */ /* 0x004fea000383ffff */
[----:B------:R-:W-:Y:S05]  /*8cc0*/  BRA `(.L_x_164) ;  /* 0xffffffa400507947 */ /* 0x000fea000383ffff */
.L_x_51:
[----:B------:R-:W-:-:S07]  /*8cd0*/  MOV R0, UR5 ;  /* 0x0000000500007c02 */ /* 0x000fce0008000f00 */
.L_x_165:
[----:B-1----:R1:W2:Y:S02]  /*8ce0*/  SYNCS.PHASECHK.TRANS64.TRYWAIT P0, [R0+URZ], R3 ;  /* 0x00000003000075a7 */ /* 0x0022a400080011ff */
[----:B--2---:R-:W-:Y:S05]  /*8cf0*/  @!P0 NANOSLEEP.SYNCS 0x989680 ;  /* 0x009896800000895d */ /* 0x004fea0003900000 */
[----:B------:R-:W2:Y:S02]  /*8d00*/  @!P0 SYNCS.PHASECHK.TRANS64 P0, [R0+URZ], R3 ;  /* 0x00000003000085a7 */ /* 0x000ea400080010ff */
[----:B--2---:R-:W-:Y:S05]  /*8d10*/  @!P0 BRA `(.L_x_165) ;  /* 0xfffffffc00f08947 */ /* 0x004fea000383ffff */
[----:B------:R-:W-:Y:S05]  /*8d20*/  BRA `(.L_x_166) ;  /* 0xffffffa4005c7947 */ /* 0x000fea000383ffff */
.L_x_52:
[----:B------:R-:W-:-:S07]  /*8d30*/  MOV R0, UR5 ;  /* 0x0000000500007c02 */ /* 0x000fce0008000f00 */
.L_x_167:
[----:B-1----:R1:W2:Y:S02]  /*8d40*/  SYNCS.PHASECHK.TRANS64.TRYWAIT P0, [R0+URZ], R3 ;  /* 0x00000003000075a7 */ /* 0x0022a400080011ff */
[----:B--2---:R-:W-:Y:S05]  /*8d50*/  @!P0 NANOSLEEP.SYNCS 0x989680 ;  /* 0x009896800000895d */ /* 0x004fea0003900000 */
[----:B------:R-:W2:Y:S02]  /*8d60*/  @!P0 SYNCS.PHASECHK.TRANS64 P0, [R0+URZ], R3 ;  /* 0x00000003000085a7 */ /* 0x000ea400080010ff */
[----:B--2---:R-:W-:Y:S05]  /*8d70*/  @!P0 BRA `(.L_x_167) ;  /* 0xfffffffc00f08947 */ /* 0x004fea000383ffff */
[----:B------:R-:W-:Y:S05]  /*8d80*/  BRA `(.L_x_168) ;  /* 0xffffffa400687947 */ /* 0x000fea000383ffff */
.L_x_53:
[----:B------:R-:W-:-:S07]  /*8d90*/  MOV R0, UR5 ;  /* 0x0000000500007c02 */ /* 0x000fce0008000f00 */
.L_x_169:
[----:B-1----:R1:W2:Y:S02]  /*8da0*/  SYNCS.PHASECHK.TRANS64.TRYWAIT P0, [R0+URZ], R3 ;  /* 0x00000003000075a7 */ /* 0x0022a400080011ff */
[----:B--2---:R-:W-:Y:S05]  /*8db0*/  @!P0 NANOSLEEP.SYNCS 0x989680 ;  /* 0x009896800000895d */ /* 0x004fea0003900000 */
[----:B------:R-:W2:Y:S02]  /*8dc0*/  @!P0 SYNCS.PHASECHK.TRANS64 P0, [R0+URZ], R3 ;  /* 0x00000003000085a7 */ /* 0x000ea400080010ff */
[----:B--2---:R-:W-:Y:S05]  /*8dd0*/  @!P0 BRA `(.L_x_169) ;  /* 0xfffffffc00f08947 */ /* 0x004fea000383ffff */
[----:B------:R-:W-:Y:S05]  /*8de0*/  BRA `(.L_x_170) ;  /* 0xffffffa400747947 */ /* 0x000fea000383ffff */
.L_x_54:
[----:B------:R-:W-:-:S07]  /*8df0*/  MOV R0, UR5 ;  /* 0x0000000500007c02 */ /* 0x000fce0008000f00 */
.L_x_171:
[----:B-1----:R1:W2:Y:S02]  /*8e00*/  SYNCS.PHASECHK.TRANS64.TRYWAIT P0, [R0+URZ], R3 ;  /* 0x00000003000075a7 */ /* 0x0022a400080011ff */
[----:B--2---:R-:W-:Y:S05]  /*8e10*/  @!P0 NANOSLEEP.SYNCS 0x989680 ;  /* 0x009896800000895d */ /* 0x004fea0003900000 */
[----:B------:R-:W2:Y:S02]  /*8e20*/  @!P0 SYNCS.PHASECHK.TRANS64 P0, [R0+URZ], R3 ;  /* 0x00000003000085a7 */ /* 0x000ea400080010ff */
[----:B--2---:R-:W-:Y:S05]  /*8e30*/  @!P0 BRA `(.L_x_171) ;  /* 0xfffffffc00f08947 */ /* 0x004fea000383ffff */
[----:B------:R-:W-:Y:S05]  /*8e40*/  BRA `(.L_x_172) ;  /* 0xffffffa400807947 */ /* 0x000fea000383ffff */
.L_x_55:
[----:B------:R-:W-:-:S07]  /*8e50*/  MOV R0, UR5 ;  /* 0x0000000500007c02 */ /* 0x000fce0008000f00 */
.L_x_173:
[----:B-1----:R1:W2:Y:S02]  /*8e60*/  SYNCS.PHASECHK.TRANS64.TRYWAIT P0, [R0+URZ], R3 ;  /* 0x00000003000075a7 */ /* 0x0022a400080011ff */
[----:B--2---:R-:W-:Y:S05]  /*8e70*/  @!P0 NANOSLEEP.SYNCS 0x989680 ;  /* 0x009896800000895d */ /* 0x004fea0003900000 */
[----:B------:R-:W2:Y:S02]  /*8e80*/  @!P0 SYNCS.PHASECHK.TRANS64 P0, [R0+URZ], R3 ;  /* 0x00000003000085a7 */ /* 0x000ea400080010ff */
[----:B--2---:R-:W-:Y:S05]  /*8e90*/  @!P0 BRA `(.L_x_173) ;  /* 0xfffffffc00f08947 */ /* 0x004fea000383ffff */
[----:B------:R-:W-:Y:S05]  /*8ea0*/  BRA `(.L_x_174) ;  /* 0xffffffa4008c7947 */ /* 0x000fea000383ffff */
.L_x_56:
[----:B------:R-:W-:-:S07]  /*8eb0*/  MOV R0, UR5 ;  /* 0x0000000500007c02 */ /* 0x000fce0008000f00 */
.L_x_175:
[----:B-1----:R1:W2:Y:S02]  /*8ec0*/  SYNCS.PHASECHK.TRANS64.TRYWAIT P0, [R0+URZ], R3 ;  /* 0x00000003000075a7 */ /* 0x0022a400080011ff */
[----:B--2---:R-:W-:Y:S05]  /*8ed0*/  @!P0 NANOSLEEP.SYNCS 0x989680 ;  /* 0x009896800000895d */ /* 0x004fea0003900000 */
[----:B------:R-:W2:Y:S02]  /*8ee0*/  @!P0 SYNCS.PHASECHK.TRANS64 P0, [R0+URZ], R3 ;  /* 0x00000003000085a7 */ /* 0x000ea400080010ff */
[----:B--2---:R-:W-:Y:S05]  /*8ef0*/  @!P0 BRA `(.L_x_175) ;  /* 0xfffffffc00f08947 */ /* 0x004fea000383ffff */
[----:B------:R-:W-:Y:S05]  /*8f00*/  BRA `(.L_x_176) ;  /* 0xffffffa400987947 */ /* 0x000fea000383ffff */
.L_x_57:
[----:B------:R-:W-:-:S07]  /*8f10*/  MOV R0, UR5 ;  /* 0x0000000500007c02 */ /* 0x000fce0008000f00 */
.L_x_177:
[----:B-1----:R1:W2:Y:S02]  /*8f20*/  SYNCS.PHASECHK.TRANS64.TRYWAIT P0, [R0+URZ], R3 ;  /* 0x00000003000075a7 */ /* 0x0022a400080011ff */
[----:B--2---:R-:W-:Y:S05]  /*8f30*/  @!P0 NANOSLEEP.SYNCS 0x989680 ;  /* 0x009896800000895d */ /* 0x004fea0003900000 */
[----:B------:R-:W2:Y:S02]  /*8f40*/  @!P0 SYNCS.PHASECHK.TRANS64 P0, [R0+URZ], R3 ;  /* 0x00000003000085a7 */ /* 0x000ea400080010ff */
[----:B--2---:R-:W-:Y:S05]  /*8f50*/  @!P0 BRA `(.L_x_177) ;  /* 0xfffffffc00f08947 */ /* 0x004fea000383ffff */
[----:B------:R-:W-:Y:S05]  /*8f60*/  BRA `(.L_x_178) ;  /* 0xffffffa400a47947 */ /* 0x000fea000383ffff */
.L_x_58:
[----:B------:R-:W-:-:S07]  /*8f70*/  MOV R0, UR5 ;  /* 0x0000000500007c02 */ /* 0x000fce0008000f00 */
.L_x_179:
[----:B-1----:R1:W2:Y:S02]  /*8f80*/  SYNCS.PHASECHK.TRANS64.TRYWAIT P0, [R0+URZ], R3 ;  /* 0x00000003000075a7 */ /* 0x0022a400080011ff */
[----:B--2---:R-:W-:Y:S05]  /*8f90*/  @!P0 NANOSLEEP.SYNCS 0x989680 ;  /* 0x009896800000895d */ /* 0x004fea0003900000 */
[----:B------:R-:W2:Y:S02]  /*8fa0*/  @!P0 SYNCS.PHASECHK.TRANS64 P0, [R0+URZ], R3 ;  /* 0x00000003000085a7 */ /* 0x000ea400080010ff */
[----:B--2---:R-:W-:Y:S05]  /*8fb0*/  @!P0 BRA `(.L_x_179) ;  /* 0xfffffffc00f08947 */ /* 0x004fea000383ffff */
[----:B------:R-:W-:Y:S05]  /*8fc0*/  BRA `(.L_x_180) ;  /* 0xffffffa400b07947 */ /* 0x000fea000383ffff */
.L_x_59:
[----:B------:R-:W-:-:S07]  /*8fd0*/  MOV R0, UR5 ;  /* 0x0000000500007c02 */ /* 0x000fce0008000f00 */
.L_x_181:
[----:B-1----:R1:W2:Y:S02]  /*8fe0*/  SYNCS.PHASECHK.TRANS64.TRYWAIT P0, [R0+URZ], R3 ;  /* 0x00000003000075a7 */ /* 0x0022a400080011ff */
[----:B--2---:R-:W-:Y:S05]  /*8ff0*/  @!P0 NANOSLEEP.SYNCS 0x989680 ;  /* 0x009896800000895d */ /* 0x004fea0003900000 */
[----:B------:R-:W2:Y:S02]  /*9000*/  @!P0 SYNCS.PHASECHK.TRANS64 P0, [R0+URZ], R3 ;  /* 0x00000003000085a7 */ /* 0x000ea400080010ff */
[----:B--2---:R-:W-:Y:S05]  /*9010*/  @!P0 BRA `(.L_x_181) ;  /* 0xfffffffc00f08947 */ /* 0x004fea000383ffff */
[----:B------:R-:W-:Y:S05]  /*9020*/  BRA `(.L_x_182) ;  /* 0xffffffa400bc7947 */ /* 0x000fea000383ffff */
.L_x_62:
[----:B-1----:R1:W2:Y:S02]  /*9030*/  SYNCS.PHASECHK.TRANS64.TRYWAIT P0, [R2+URZ+0x1b0], R4 ;  /* 0x0001b004020075a7 */ /* 0x0022a400080011ff */
[----:B--2---:R-:W-:Y:S05]  /*9040*/  @!P0 NANOSLEEP.SYNCS 0x989680 ;  /* 0x009896800000895d */ /* 0x004fea0003900000 */
[----:B------:R-:W2:Y:S02]  /*9050*/  @!P0 SYNCS.PHASECHK.TRANS64 P0, [R2+URZ+0x1b0], R4 ;  /* 0x0001b004020085a7 */ /* 0x000ea400080010ff */
[----:B--2---:R-:W-:Y:S05]  /*9060*/  @!P0 BRA `(.L_x_62) ;  /* 0xfffffffc00f08947 */ /* 0x004fea000383ffff */
[----:B------:R-:W-:Y:S05]  /*9070*/  BRA `(.L_x_183) ;  /* 0xffffffa800207947 */ /* 0x000fea000383ffff */
.L_x_63:
[----:B------:R-:W-:-:S07]  /*9080*/  MOV R2, UR4 ;  /* 0x0000000400027c02 */ /* 0x000fce0008000f00 */
.L_x_184:
[----:B-1----:R1:W2:Y:S02]  /*9090*/  SYNCS.PHASECHK.TRANS64.TRYWAIT P0, [R2+URZ+0x160], R5 ;  /* 0x00016005020075a7 */ /* 0x0022a400080011ff */
[----:B--2---:R-:W-:Y:S05]  /*90a0*/  @!P0 NANOSLEEP.SYNCS 0x989680 ;  /* 0x009896800000895d */ /* 0x004fea0003900000 */
[----:B------:R-:W2:Y:S02]  /*90b0*/  @!P0 SYNCS.PHASECHK.TRANS64 P0, [R2+URZ+0x160], R5 ;  /* 0x00016005020085a7 */ /* 0x000ea400080010ff */
[----:B--2---:R-:W-:Y:S05]  /*90c0*/  @!P0 BRA `(.L_x_184) ;  /* 0xfffffffc00f08947 */ /* 0x004fea000383ffff */
[----:B------:R-:W-:Y:S05]  /*90d0*/  BRA `(.L_x_185) ;  /* 0xffffffa800307947 */ /* 0x000fea000383ffff */
.L_x_64:
[----:B-1----:R1:W2:Y:S02]  /*90e0*/  SYNCS.PHASECHK.TRANS64.TRYWAIT P1, [R2+URZ+0x150], R4 ;  /* 0x00015004020075a7 */ /* 0x0022a400080211ff */
[----:B--2---:R-:W-:Y:S05]  /*90f0*/  @!P1 NANOSLEEP.SYNCS 0x989680 ;  /* 0x009896800000995d */ /* 0x004fea0003900000 */
[----:B------:R-:W2:Y:S02]  /*9100*/  @!P1 SYNCS.PHASECHK.TRANS64 P1, [R2+URZ+0x150], R4 ;  /* 0x00015004020095a7 */ /* 0x000ea400080210ff */
[----:B--2---:R-:W-:Y:S05]  /*9110*/  @!P1 BRA `(.L_x_64) ;  /* 0xfffffffc00f09947 */ /* 0x004fea000383ffff */
[----:B------:R-:W-:Y:S05]  /*9120*/  BRA `(.L_x_186) ;  /* 0xffffffa800607947 */ /* 0x000fea000383ffff */
.L_x_67:
[----:B------:R-:W-:-:S07]  /*9130*/  MOV R0, UR4 ;  /* 0x0000000400007c02 */ /* 0x000fce0008000f00 */
.L_x_187:
[----:B-1----:R1:W2:Y:S02]  /*9140*/  SYNCS.PHASECHK.TRANS64.TRYWAIT P0, [R0+URZ+0x160], R2 ;  /* 0x00016002000075a7 */ /* 0x0022a400080011ff */
[----:B--2---:R-:W-:Y:S05]  /*9150*/  @!P0 NANOSLEEP.SYNCS 0x989680 ;  /* 0x009896800000895d */ /* 0x004fea0003900000 */
[----:B------:R-:W2:Y:S02]  /*9160*/  @!P0 SYNCS.PHASECHK.TRANS64 P0, [R0+URZ+0x160], R2 ;  /* 0x00016002000085a7 */ /* 0x000ea400080010ff */
[----:B--2---:R-:W-:Y:S05]  /*9170*/  @!P0 BRA `(.L_x_187) ;  /* 0xfffffffc00f08947 */ /* 0x004fea000383ffff */
[----:B------:R-:W-:Y:S05]  /*9180*/  BRA `(.L_x_66) ;  /* 0xffffffa800b47947 */ /* 0x000fea000383ffff */
.L_x_76:
[----:B-1----:R-:W-:-:S04]  /*9190*/  MOV R5, UR5 ;  /* 0x0000000500057c02 */ /* 0x002fc80008000f00 */
[----:B------:R1:W2:Y:S03]  /*91a0*/  SYNCS.PHASECHK.TRANS64.TRYWAIT P0, [R5+URZ+0x8], R6 ;  /* 0x00000806050075a7 */ /* 0x0002a600080011ff */
[----:B--2---:R-:W-:Y:S05]  /*91b0*/  @!P0 NANOSLEEP.SYNCS 0x989680 ;  /* 0x009896800000895d */ /* 0x004fea0003900000 */
[----:B------:R-:W2:Y:S02]  /*91c0*/  @!P0 SYNCS.PHASECHK.TRANS64 P0, [R5+URZ+0x8], R6 ;  /* 0x00000806050085a7 */ /* 0x000ea400080010ff */
[----:B--2---:R-:W-:Y:S05]  /*91d0*/  @!P0 BRA `(.L_x_76) ;  /* 0xfffffffc00ec8947 */ /* 0x004fea000383ffff */
[----:B------:R-:W-:Y:S05]  /*91e0*/  BRA `(.L_x_75) ;  /* 0xffffffac006c7947 */ /* 0x000fea000383ffff */
.L_x_78:
[----:B------:R-:W-:Y:S01]  /*91f0*/  BSSY B0, `(.L_x_188) ;  /* 0x0000006000007945 */ /* 0x000fe20003800000 */
[----:B------:R-:W-:-:S07]  /*9200*/  MOV R15, 0xffffffff ;  /* 0xffffffff000f7802 */ /* 0x000fce0000000f00 */
[----:B-1---5:R-:W-:Y:S05]  /*9210*/  WARPSYNC.COLLECTIVE R15, `(.L_x_189) ;  /* 0x000000000f0c7348 */ /* 0x022fea0003c00000 */
[----:B------:R-:W-:Y:S02]  /*9220*/  ELECT P6, UR79, PT ;  /* 0x00000000004f782f */ /* 0x000fe400038c0000 */
[----:B------:R-:W-:Y:S01]  /*9230*/  MOV R14, UR79 ;  /* 0x0000004f000e7c02 */ /* 0x000fe20008000f00 */
[----:B-1---5:R-:W-:Y:S10]  /*9240*/  ENDCOLLECTIVE ;  /* 0x000000000000791b */ /* 0x022ff40003800000 */
.L_x_189:
[----:B------:R-:W-:Y:S05]  /*9250*/  BSYNC B0 ;  /* 0x0000000000007941 */ /* 0x000fea0003800000 */
.L_x_188:
[----:B------:R-:W-:Y:S05]  /*9260*/  BRA `(.L_x_190) ;  /* 0xffffffac009c7947 */ /* 0x000fea000383ffff */
.L_x_80:
[----:B-1----:R-:W-:-:S04]  /*9270*/  MOV R0, UR5 ;  /* 0x0000000500007c02 */ /* 0x002fc80008000f00 */
[----:B------:R1:W2:Y:S03]  /*9280*/  SYNCS.PHASECHK.TRANS64.TRYWAIT P0, [R0+URZ+0x8], R4 ;  /* 0x00000804000075a7 */ /* 0x0002a600080011ff */
[----:B--2---:R-:W-:Y:S05]  /*9290*/  @!P0 NANOSLEEP.SYNCS 0x989680 ;  /* 0x009896800000895d */ /* 0x004fea0003900000 */
[----:B------:R-:W2:Y:S02]  /*92a0*/  @!P0 SYNCS.PHASECHK.TRANS64 P0, [R0+URZ+0x8], R4 ;  /* 0x00000804000085a7 */ /* 0x000ea400080010ff */
[----:B--2---:R-:W-:Y:S05]  /*92b0*/  @!P0 BRA `(.L_x_80) ;  /* 0xfffffffc00ec8947 */ /* 0x004fea000383ffff */
[----:B------:R-:W-:Y:S05]  /*92c0*/  BRA `(.L_x_79) ;  /* 0xffffffac00a07947 */ /* 0x000fea000383ffff */
.L_x_81:
[----:B-1----:R1:W2:Y:S02]  /*92d0*/  SYNCS.PHASECHK.TRANS64.TRYWAIT P0, [R0+URZ+0x150], R4 ;  /* 0x00015004000075a7 */ /* 0x0022a400080011ff */
[----:B--2---:R-:W-:Y:S05]  /*92e0*/  @!P0 NANOSLEEP.SYNCS 0x989680 ;  /* 0x009896800000895d */ /* 0x004fea0003900000 */
[----:B------:R-:W2:Y:S02]  /*92f0*/  @!P0 SYNCS.PHASECHK.TRANS64 P0, [R0+URZ+0x150], R4 ;  /* 0x00015004000085a7 */ /* 0x000ea400080010ff */
[----:B--2---:R-:W-:Y:S05]  /*9300*/  @!P0 BRA `(.L_x_81) ;  /* 0xfffffffc00f08947 */ /* 0x004fea000383ffff */
[----:B------:R-:W-:Y:S05]  /*9310*/  BRA `(.L_x_191) ;  /* 0xffffffb0008c7947 */ /* 0x000fea000383ffff */
.L_x_83:
[----:B------:R-:W-:-:S07]  /*9320*/  MOV R0, UR31 ;  /* 0x0000001f00007c02 */ /* 0x000fce0008000f00 */
.L_x_192:
[----:B-1----:R1:W2:Y:S02]  /*9330*/  SYNCS.PHASECHK.TRANS64.TRYWAIT P0, [R0+URZ+0x190], R4 ;  /* 0x00019004000075a7 */ /* 0x0022a400080011ff */
[----:B--2---:R-:W-:Y:S05]  /*9340*/  @!P0 NANOSLEEP.SYNCS 0x989680 ;  /* 0x009896800000895d */ /* 0x004fea0003900000 */
[----:B------:R-:W2:Y:S02]  /*9350*/  @!P0 SYNCS.PHASECHK.TRANS64 P0, [R0+URZ+0x190], R4 ;  /* 0x00019004000085a7 */ /* 0x000ea400080010ff */
[----:B--2---:R-:W-:Y:S05]  /*9360*/  @!P0 BRA `(.L_x_192) ;  /* 0xfffffffc00f08947 */ /* 0x004fea000383ffff */
[----:B------:R-:W-:Y:S05]  /*9370*/  BRA `(.L_x_193) ;  /* 0xffffffb000d87947 */ /* 0x000fea000383ffff */
.L_x_86:
[----:B------:R-:W-:Y:S07]  /*9380*/  MOV R0, UR5 ;  /* 0x0000000500007c02 */ /* 0x000fee0008000f00 */
.L_x_194:
[----:B-1----:R1:W2:Y:S02]  /*9390*/  SYNCS.PHASECHK.TRANS64.TRYWAIT P0, [R0+URZ], R4 ;  /* 0x00000004000075a7 */ /* 0x0022a400080011ff */
[----:B--2---:R-:W-:Y:S05]  /*93a0*/  @!P0 NANOSLEEP.SYNCS 0x989680 ;  /* 0x009896800000895d */ /* 0x004fea0003900000 */
[----:B------:R-:W2:Y:S02]  /*93b0*/  @!P0 SYNCS.PHASECHK.TRANS64 P0, [R0+URZ], R4 ;  /* 0x00000004000085a7 */ /* 0x000ea400080010ff */
[----:B--2---:R-:W-:Y:S05]  /*93c0*/  @!P0 BRA `(.L_x_194) ;  /* 0xfffffffc00f08947 */ /* 0x004fea000383ffff */
[----:B------:R-:W-:Y:S05]  /*93d0*/  BRA `(.L_x_85) ;  /* 0xffffffb000ec7947 */ /* 0x000fea000383ffff */
.L_x_90:
[----:B-1----:R-:W-:-:S07]  /*93e0*/  MOV R0, UR4 ;  /* 0x0000000400007c02 */ /* 0x002fce0008000f00 */
.L_x_195:
[----:B-1----:R1:W2:Y:S02]  /*93f0*/  SYNCS.PHASECHK.TRANS64.TRYWAIT P0, [R0+URZ], R2 ;  /* 0x00000002000075a7 */ /* 0x0022a400080011ff */
[----:B--2---:R-:W-:Y:S05]  /*9400*/  @!P0 NANOSLEEP.SYNCS 0x989680 ;  /* 0x009896800000895d */ /* 0x004fea0003900000 */
[----:B------:R-:W2:Y:S02]  /*9410*/  @!P0 SYNCS.PHASECHK.TRANS64 P0, [R0+URZ], R2 ;  /* 0x00000002000085a7 */ /* 0x000ea400080010ff */
[----:B--2---:R-:W-:Y:S05]  /*9420*/  @!P0 BRA `(.L_x_195) ;  /* 0xfffffffc00f08947 */ /* 0x004fea000383ffff */
[----:B------:R-:W-:Y:S05]  /*9430*/  BRA `(.L_x_196) ;  /* 0xffffffb400e07947 */ /* 0x000fea000383ffff */
.L_x_91:
[----:B------:R-:W-:-:S07]  /*9440*/  MOV R0, UR5 ;  /* 0x0000000500007c02 */ /* 0x000fce0008000f00 */
.L_x_197:
[----:B-1----:R1:W2:Y:S02]  /*9450*/  SYNCS.PHASECHK.TRANS64.TRYWAIT P0, [R0+URZ], R3 ;  /* 0x00000003000075a7 */ /* 0x0022a400080011ff */
[----:B--2---:R-:W-:Y:S05]  /*9460*/  @!P0 NANOSLEEP.SYNCS 0x989680 ;  /* 0x009896800000895d */ /* 0x004fea0003900000 */
[----:B------:R-:W2:Y:S02]  /*9470*/  @!P0 SYNCS.PHASECHK.TRANS64 P0, [R0+URZ], R3 ;  /* 0x00000003000085a7 */ /* 0x000ea400080010ff */
[----:B--2---:R-:W-:Y:S05]  /*9480*/  @!P0 BRA `(.L_x_197) ;  /* 0xfffffffc00f08947 */ /* 0x004fea000383ffff */
[----:B------:R-:W-:Y:S05]  /*9490*/  BRA `(.L_x_198) ;  /* 0xffffffb400ec7947 */ /* 0x000fea000383ffff */
.L_x_92:
[----:B------:R-:W-:-:S07]  /*94a0*/  MOV R0, UR5 ;  /* 0x0000000500007c02 */ /* 0x000fce0008000f00 */
.L_x_199:
[----:B-1----:R1:W2:Y:S02]  /*94b0*/  SYNCS.PHASECHK.TRANS64.TRYWAIT P0, [R0+URZ], R3 ;  /* 0x00000003000075a7 */ /* 0x0022a400080011ff */
[----:B--2---:R-:W-:Y:S05]  /*94c0*/  @!P0 NANOSLEEP.SYNCS 0x989680 ;  /* 0x009896800000895d */ /* 0x004fea0003900000 */
[----:B------:R-:W2:Y:S02]  /*94d0*/  @!P0 SYNCS.PHASECHK.TRANS64 P0, [R0+URZ], R3 ;  /* 0x00000003000085a7 */ /* 0x000ea400080010ff */
[----:B--2---:R-:W-:Y:S05]  /*94e0*/  @!P0 BRA `(.L_x_199) ;  /* 0xfffffffc00f08947 */ /* 0x004fea000383ffff */
[----:B------:R-:W-:Y:S05]  /*94f0*/  BRA `(.L_x_200) ;  /* 0xffffffb400f87947 */ /* 0x000fea000383ffff */
.L_x_95:
[----:B------:R-:W-:-:S07]  /*9500*/  MOV R0, UR26 ;  /* 0x0000001a00007c02 */ /* 0x000fce0008000f00 */
.L_x_201:
[----:B-1----:R1:W2:Y:S02]  /*9510*/  SYNCS.PHASECHK.TRANS64.TRYWAIT P1, [R0+URZ+0x1d0], R2 ;  /* 0x0001d002000075a7 */ /* 0x0022a400080211ff */
[----:B--2---:R-:W-:Y:S05]  /*9520*/  @!P1 NANOSLEEP.SYNCS 0x989680 ;  /* 0x009896800000995d */ /* 0x004fea0003900000 */
[----:B------:R-:W2:Y:S02]  /*9530*/  @!P1 SYNCS.PHASECHK.TRANS64 P1, [R0+URZ+0x1d0], R2 ;  /* 0x0001d002000095a7 */ /* 0x000ea400080210ff */
[----:B--2---:R-:W-:Y:S05]  /*9540*/  @!P1 BRA `(.L_x_201) ;  /* 0xfffffffc00f09947 */ /* 0x004fea000383ffff */
[----:B------:R-:W-:Y:S05]  /*9550*/  BRA `(.L_x_202) ;  /* 0xffffffb800447947 */ /* 0x000fea000383ffff */
.L_x_100:
[----:B--2---:R2:W4:Y:S02]  /*9560*/  SYNCS.PHASECHK.TRANS64.TRYWAIT P0, [R12+URZ+0x150], R0 ;  /* 0x000150000c0075a7 */ /* 0x00452400080011ff */
[----:B----4-:R-:W-:Y:S05]  /*9570*/  @!P0 NANOSLEEP.SYNCS 0x989680 ;  /* 0x009896800000895d */ /* 0x010fea0003900000 */
[----:B------:R-:W4:Y:S02]  /*9580*/  @!P0 SYNCS.PHASECHK.TRANS64 P0, [R12+URZ+0x150], R0 ;  /* 0x000150000c0085a7 */ /* 0x000f2400080010ff */
[----:B----4-:R-:W-:Y:S05]  /*9590*/  @!P0 BRA `(.L_x_100) ;  /* 0xfffffffc00f08947 */ /* 0x010fea000383ffff */
[----:B------:R-:W-:Y:S05]  /*95a0*/  BRA `(.L_x_203) ;  /* 0xffffffbc00607947 */ /* 0x000fea000383ffff */
.L_x_103:
[----:B-1----:R-:W-:Y:S07]  /*95b0*/  MOV R0, UR29 ;  /* 0x0000001d00007c02 */ /* 0x002fee0008000f00 */
.L_x_204:
[----:B-1----:R1:W2:Y:S02]  /*95c0*/  SYNCS.PHASECHK.TRANS64.TRYWAIT P2, [R0+URZ+0x148], R6 ;  /* 0x00014806000075a7 */ /* 0x0022a400080411ff */
[----:B--2---:R-:W-:Y:S05]  /*95d0*/  @!P2 NANOSLEEP.SYNCS 0x989680 ;  /* 0x009896800000a95d */ /* 0x004fea0003900000 */
[----:B------:R-:W2:Y:S02]  /*95e0*/  @!P2 SYNCS.PHASECHK.TRANS64 P2, [R0+URZ+0x148], R6 ;  /* 0x000148060000a5a7 */ /* 0x000ea400080410ff */
[----:B--2---:R-:W-:Y:S05]  /*95f0*/  @!P2 BRA `(.L_x_204) ;  /* 0xfffffffc00f0a947 */ /* 0x004fea000383ffff */
[----:B------:R-:W-:Y:S05]  /*9600*/  BRA `(.L_x_102) ;  /* 0xffffffc000c47947 */ /* 0x000fea000383ffff */
.L_x_106:
[----:B------:R-:W-:Y:S07]  /*9610*/  MOV R0, UR4 ;  /* 0x0000000400007c02 */ /* 0x000fee0008000f00 */
.L_x_205:
[----:B-1----:R1:W2:Y:S02]  /*9620*/  SYNCS.PHASECHK.TRANS64.TRYWAIT P0, [R0+URZ+0x128], R9 ;  /* 0x00012809000075a7 */ /* 0x0022a400080011ff */
[----:B--2---:R-:W-:Y:S05]  /*9630*/  @!P0 NANOSLEEP.SYNCS 0x989680 ;  /* 0x009896800000895d */ /* 0x004fea0003900000 */
[----:B------:R-:W2:Y:S02]  /*9640*/  @!P0 SYNCS.PHASECHK.TRANS64 P0, [R0+URZ+0x128], R9 ;  /* 0x00012809000085a7 */ /* 0x000ea400080010ff */
[----:B--2---:R-:W-:Y:S05]  /*9650*/  @!P0 BRA `(.L_x_205) ;  /* 0xfffffffc00f08947 */ /* 0x004fea000383ffff */
[----:B------:R-:W-:Y:S05]  /*9660*/  BRA `(.L_x_206) ;  /* 0xffffffc400247947 */ /* 0x000fea000383ffff */
.L_x_107:
[----:B------:R-:W-:Y:S07]  /*9670*/  MOV R0, UR5 ;  /* 0x0000000500007c02 */ /* 0x000fee0008000f00 */
.L_x_207:
[----:B-1----:R1:W2:Y:S02]  /*9680*/  SYNCS.PHASECHK.TRANS64.TRYWAIT P0, [R0+URZ+0x128], R6 ;  /* 0x00012806000075a7 */ /* 0x0022a400080011ff */
[----:B--2---:R-:W-:Y:S05]  /*9690*/  @!P0 NANOSLEEP.SYNCS 0x989680 ;  /* 0x009896800000895d */ /* 0x004fea0003900000 */
[----:B------:R-:W2:Y:S02]  /*96a0*/  @!P0 SYNCS.PHASECHK.TRANS64 P0, [R0+URZ+0x128], R6 ;  /* 0x00012806000085a7 */ /* 0x000ea400080010ff */
[----:B--2---:R-:W-:Y:S05]  /*96b0*/  @!P0 BRA `(.L_x_207) ;  /* 0xfffffffc00f08947 */ /* 0x004fea000383ffff */
[----:B------:R-:W-:Y:S05]  /*96c0*/  BRA `(.L_x_208) ;  /* 0xffffffc400a07947 */ /* 0x000fea000383ffff */
.L_x_109:
[----:B------:R-:W-:-:S07]  /*96d0*/  MOV R0, UR4 ;  /* 0x0000000400007c02 */ /* 0x000fce0008000f00 */
.L_x_209:
[----:B-1----:R1:W2:Y:S02]  /*96e0*/  SYNCS.PHASECHK.TRANS64.TRYWAIT P0, [R0+URZ], R2 ;  /* 0x00000002000075a7 */ /* 0x0022a400080011ff */
[----:B--2---:R-:W-:Y:S05]  /*96f0*/  @!P0 NANOSLEEP.SYNCS 0x989680 ;  /* 0x009896800000895d */ /* 0x004fea0003900000 */
[----:B------:R-:W2:Y:S02]  /*9700*/  @!P0 SYNCS.PHASECHK.TRANS64 P0, [R0+URZ], R2 ;  /* 0x00000002000085a7 */ /* 0x000ea400080010ff */
[----:B--2---:R-:W-:Y:S05]  /*9710*/  @!P0 BRA `(.L_x_209) ;  /* 0xfffffffc00f08947 */ /* 0x004fea000383ffff */
[----:B------:R-:W-:Y:S05]  /*9720*/  BRA `(.L_x_210) ;  /* 0xffffffc800547947 */ /* 0x000fea000383ffff */
.L_x_110:
[----:B------:R-:W-:-:S07]  /*9730*/  MOV R0, UR5 ;  /* 0x0000000500007c02 */ /* 0x000fce0008000f00 */
.L_x_211:
[----:B-1----:R1:W2:Y:S02]  /*9740*/  SYNCS.PHASECHK.TRANS64.TRYWAIT P0, [R0+URZ], R2 ;  /* 0x00000002000075a7 */ /* 0x0022a400080011ff */
[----:B--2---:R-:W-:Y:S05]  /*9750*/  @!P0 NANOSLEEP.SYNCS 0x989680 ;  /* 0x009896800000895d */ /* 0x004fea0003900000 */
[----:B------:R-:W2:Y:S02]  /*9760*/  @!P0 SYNCS.PHASECHK.TRANS64 P0, [R0+URZ], R2 ;  /* 0x00000002000085a7 */ /* 0x000ea400080010ff */
[----:B--2---:R-:W-:Y:S05]  /*9770*/  @!P0 BRA `(.L_x_211) ;  /* 0xfffffffc00f08947 */ /* 0x004fea000383ffff */
[----:B------:R-:W-:Y:S05]  /*9780*/  BRA `(.L_x_212) ;  /* 0xffffffc800607947 */ /* 0x000fea000383ffff */
.L_x_112:
[----:B--2---:R2:W3:Y:S02]  /*9790*/  SYNCS.PHASECHK.TRANS64.TRYWAIT P0, [R3+URZ+0x150], R0 ;  /* 0x00015000030075a7 */ /* 0x0044e400080011ff */
[----:B---3--:R-:W-:Y:S05]  /*97a0*/  @!P0 NANOSLEEP.SYNCS 0x989680 ;  /* 0x009896800000895d */ /* 0x008fea0003900000 */
[----:B------:R-:W3:Y:S02]  /*97b0*/  @!P0 SYNCS.PHASECHK.TRANS64 P0, [R3+URZ+0x150], R0 ;  /* 0x00015000030085a7 */ /* 0x000ee400080010ff */
[----:B---3--:R-:W-:Y:S05]  /*97c0*/  @!P0 BRA `(.L_x_112) ;  /* 0xfffffffc00f08947 */ /* 0x008fea000383ffff */
[----:B------:R-:W-:Y:S05]  /*97d0*/  BRA `(.L_x_213) ;  /* 0xffffffcc00447947 */ /* 0x000fea000383ffff */
.L_x_122:
[----:B-1----:R1:W2:Y:S02]  /*97e0*/  SYNCS.PHASECHK.TRANS64.TRYWAIT P0, [R0+URZ+0x110], R3 ;  /* 0x00011003000075a7 */ /* 0x0022a400080011ff */
[----:B--2---:R-:W-:Y:S05]  /*97f0*/  @!P0 NANOSLEEP.SYNCS 0x989680 ;  /* 0x009896800000895d */ /* 0x004fea0003900000 */
[----:B------:R-:W2:Y:S02]  /*9800*/  @!P0 SYNCS.PHASECHK.TRANS64 P0, [R0+URZ+0x110], R3 ;  /* 0x00011003000085a7 */ /* 0x000ea400080010ff */
[----:B--2---:R-:W-:Y:S05]  /*9810*/  @!P0 BRA `(.L_x_122) ;  /* 0xfffffffc00f08947 */ /* 0x004fea000383ffff */
[----:B------:R-:W-:Y:S05]  /*9820*/  BRA `(.L_x_121) ;  /* 0xffffffd800a87947 */ /* 0x000fea000383ffff */
.L_x_124:
[----:B-1----:R1:W3:Y:S02]  /*9830*/  SYNCS.PHASECHK.TRANS64.TRYWAIT P1, [R54+URZ+0x170], R2 ;  /* 0x00017002360075a7 */ /* 0x0022e400080211ff */
[----:B---3--:R-:W-:Y:S05]  /*9840*/  @!P1 NANOSLEEP.SYNCS 0x989680 ;  /* 0x009896800000995d */ /* 0x008fea0003900000 */
[----:B------:R-:W3:Y:S02]  /*9850*/  @!P1 SYNCS.PHASECHK.TRANS64 P1, [R54+URZ+0x170], R2 ;  /* 0x00017002360095a7 */ /* 0x000ee400080210ff */
[----:B---3--:R-:W-:Y:S05]  /*9860*/  @!P1 BRA `(.L_x_124) ;  /* 0xfffffffc00f09947 */ /* 0x008fea000383ffff */
[----:B------:R-:W-:Y:S05]  /*9870*/  BRA `(.L_x_123) ;  /* 0xffffffd800d87947 */ /* 0x000fea000383ffff */
.L_x_135:
[----:B-1----:R1:W2:Y:S02]  /*9880*/  SYNCS.PHASECHK.TRANS64.TRYWAIT P0, [R3+URZ+0x110], R67 ;  /* 0x00011043030075a7 */ /* 0x0022a400080011ff */
[----:B--2---:R-:W-:Y:S05]  /*9890*/  @!P0 NANOSLEEP.SYNCS 0x989680 ;  /* 0x009896800000895d */ /* 0x004fea0003900000 */
[----:B------:R-:W2:Y:S02]  /*98a0*/  @!P0 SYNCS.PHASECHK.TRANS64 P0, [R3+URZ+0x110], R67 ;  /* 0x00011043030085a7 */ /* 0x000ea400080010ff */
[----:B--2---:R-:W-:Y:S05]  /*98b0*/  @!P0 BRA `(.L_x_135) ;  /* 0xfffffffc00f08947 */ /* 0x004fea000383ffff */
[----:B------:R-:W-:Y:S05]  /*98c0*/  BRA `(.L_x_134) ;  /* 0xffffffe400007947 */ /* 0x000fea000383ffff */
        .weak           $__internal_0_$__cuda_sm10x_tcgen05_guardrail_trap_col_being_dealloced_not_returned_by_alloc
        .type           $__internal_0_$__cuda_sm10x_tcgen05_guardrail_trap_col_being_dealloced_not_returned_by_alloc,@function
        .size           $__internal_0_$__cuda_sm10x_tcgen05_guardrail_trap_col_being_dealloced_not_returned_by_alloc,($__internal_1_$__cuda_sm10x_tcgen05_guardrail_trap_phase_invalid_during_alloc - $__internal_0_$__cuda_sm10x_tcgen05_guardrail_trap_col_being_dealloced_not_returned_by_alloc)
$__internal_0_$__cuda_sm10x_tcgen05_guardrail_trap_col_being_dealloced_not_returned_by_alloc:
[----:B------:R-:W-:Y:S05]  /*98d0*/  BPT.TRAP 0x1 ;  /* 0x000000040000795c */ /* 0x000fea0000300000 */
[----:B------:R-:W-:-:S04]  /*98e0*/  HFMA2 R3, -RZ, RZ, 0, 0 ;  /* 0x00000000ff037431 */ /* 0x000fc800000001ff */
[----:B------:R-:W-:Y:S05]  /*98f0*/  RET.REL.NODEC R2 `(_ZN7cutlass13device_kernelINS_4gemm6kernel13GemmUniversalIN4cute5tupleIJiiiiEEENS1_10collective13CollectiveMmaINS1_35MainloopSm100TmaUmmaWarpSpecializedILi17ELi2ELi4ENS5_IJNS4_1CILi4EEESB_NSA_ILi1EEEEEEEENS5_IJNSA_ILi128EEENSA_ILi64EEESG_EEENS_6half_tENS5_IJlSC_lEEESI_SJ_NS4_8TiledMMAINS4_8MMA_AtomIJNS4_26SM100_MMA_F16BF16_2x1SM_SSISI_SI_fLi128ELi64ELNS4_4UMMA5MajorE0ELSO_0ELNSN_7ScaleInE0ELSP_0EEEEEENS4_6LayoutINS5_IJSC_SC_SC_EEENS5_IJNSA_ILi0EEESU_SU_EEEEENS5_IJNS4_10UnderscoreESX_SX_EEEEENS4_28SM100_TMA_2SM_LOAD_MULTICASTENS4_14ComposedLayoutINS4_7SwizzleILi3ELi4ELi3EEENS4_18smem_ptr_flag_bitsILi16EEENSS_INS5_IJNSA_ILi8EEESG_EEENS5_IJSG_SC_EEEEEEEvNS4_8identityES10_S1A_vS1B_EENS_8epilogue10collective18CollectiveEpilogueINS1D_23Sm100TmaWarpSpecializedILi3ELi2ELi16ELb1ELb0EEEJNS5_IJSG_SG_SG_EEENS5_IJNSS_ISG_SC_EENSS_INS5_IJNSA_ILi16EEENSA_ILi2EEEEEENS5_IJSC_NSA_ILi32EEEEEEEEEEESI_SJ_SI_SJ_NS1D_6fusion15FusionCallbacksIS1H_NS1R_17LinearCombinationISI_fSI_fLNS_15FloatRoundStyleE2EEES1I_S1Q_JEEENS4_5SM1004TMEM4LOAD26SM100_TMEM_LOAD_32dp32b16xENS4_13SM90_TMA_LOADENS11_INS12_ILi1ELi4ELi3EEES15_NSS_INS5_IJS16_S1K_EEENS5_IJS1K_SC_EEEEEEENS4_39AutoVectorizingCopyWithAssumedAlignmentILi128EEENS4_14SM90_TMA_STOREES26_S28_S28_EEEvvEEEEvNT_6ParamsE) ;  /* 0xffffff6402c07950 */ /* 0x000fea0003c3ffff */
        .weak           $__internal_1_$__cuda_sm10x_tcgen05_guardrail_trap_phase_invalid_during_alloc
        .type           $__internal_1_$__cuda_sm10x_tcgen05_guardrail_trap_phase_invalid_during_alloc,@function
        .size           $__internal_1_$__cuda_sm10x_tcgen05_guardrail_trap_phase_invalid_during_alloc,($__internal_2_$__cuda_sm10x_tcgen05_guardrail_trap_unallocated_columns_being_dealloced - $__internal_1_$__cuda_sm10x_tcgen05_guardrail_trap_phase_invalid_during_alloc)
$__internal_1_$__cuda_sm10x_tcgen05_guardrail_trap_phase_invalid_during_alloc:
[----:B------:R-:W-:Y:S05]  /*9900*/  BPT.TRAP 0x1 ;  /* 0x000000040000795c */ /* 0x000fea0000300000 */
[----:B------:R-:W-:-:S04]  /*9910*/  MOV R5, 0x0 ;  /* 0x0000000000057802 */ /* 0x000fc80000000f00 */
[----:B------:R-:W-:Y:S05]  /*9920*/  RET.REL.NODEC R4 `(_ZN7cutlass13device_kernelINS_4gemm6kernel13GemmUniversalIN4cute5tupleIJiiiiEEENS1_10collective13CollectiveMmaINS1_35MainloopSm100TmaUmmaWarpSpecializedILi17ELi2ELi4ENS5_IJNS4_1CILi4EEESB_NSA_ILi1EEEEEEEENS5_IJNSA_ILi128EEENSA_ILi64EEESG_EEENS_6half_tENS5_IJlSC_lEEESI_SJ_NS4_8TiledMMAINS4_8MMA_AtomIJNS4_26SM100_MMA_F16BF16_2x1SM_SSISI_SI_fLi128ELi64ELNS4_4UMMA5MajorE0ELSO_0ELNSN_7ScaleInE0ELSP_0EEEEEENS4_6LayoutINS5_IJSC_SC_SC_EEENS5_IJNSA_ILi0EEESU_SU_EEEEENS5_IJNS4_10UnderscoreESX_SX_EEEEENS4_28SM100_TMA_2SM_LOAD_MULTICASTENS4_14ComposedLayoutINS4_7SwizzleILi3ELi4ELi3EEENS4_18smem_ptr_flag_bitsILi16EEENSS_INS5_IJNSA_ILi8EEESG_EEENS5_IJSG_SC_EEEEEEEvNS4_8identityES10_S1A_vS1B_EENS_8epilogue10collective18CollectiveEpilogueINS1D_23Sm100TmaWarpSpecializedILi3ELi2ELi16ELb1ELb0EEEJNS5_IJSG_SG_SG_EEENS5_IJNSS_ISG_SC_EENSS_INS5_IJNSA_ILi16EEENSA_ILi2EEEEEENS5_IJSC_NSA_ILi32EEEEEEEEEEESI_SJ_SI_SJ_NS1D_6fusion15FusionCallbacksIS1H_NS1R_17LinearCombinationISI_fSI_fLNS_15FloatRoundStyleE2EEES1I_S1Q_JEEENS4_5SM1004TMEM4LOAD26SM100_TMEM_LOAD_32dp32b16xENS4_13SM90_TMA_LOADENS11_INS12_ILi1ELi4ELi3EEES15_NSS_INS5_IJS16_S1K_EEENS5_IJS1K_SC_EEEEEEENS4_39AutoVectorizingCopyWithAssumedAlignmentILi128EEENS4_14SM90_TMA_STOREES26_S28_S28_EEEvvEEEEvNT_6ParamsE) ;  /* 0xffffff6404b47950 */ /* 0x000fea0003c3ffff */
        .weak           $__internal_2_$__cuda_sm10x_tcgen05_guardrail_trap_unallocated_columns_being_dealloced
        .type           $__internal_2_$__cuda_sm10x_tcgen05_guardrail_trap_unallocated_columns_being_dealloced,@function
        .size           $__internal_2_$__cuda_sm10x_tcgen05_guardrail_trap_unallocated_columns_being_dealloced,(.L_x_215 - $__internal_2_$__cuda_sm10x_tcgen05_guardrail_trap_unallocated_columns_being_dealloced)
$__internal_2_$__cuda_sm10x_tcgen05_guardrail_trap_unallocated_columns_being_dealloced:
[----:B------:R-:W-:Y:S05]  /*9930*/  BPT.TRAP 0x1 ;  /* 0x000000040000795c */ /* 0x000fea0000300000 */
[----:B------:R-:W-:-:S04]  /*9940*/  HFMA2 R3, -RZ, RZ, 0, 0 ;  /* 0x00000000ff037431 */ /* 0x000fc800000001ff */
[----:B------:R-:W-:Y:S05]  /*9950*/  RET.REL.NODEC R2 `(_ZN7cutlass13device_kernelINS_4gemm6kernel13GemmUniversalIN4cute5tupleIJiiiiEEENS1_10collective13CollectiveMmaINS1_35MainloopSm100TmaUmmaWarpSpecializedILi17ELi2ELi4ENS5_IJNS4_1CILi4EEESB_NSA_ILi1EEEEEEEENS5_IJNSA_ILi128EEENSA_ILi64EEESG_EEENS_6half_tENS5_IJlSC_lEEESI_SJ_NS4_8TiledMMAINS4_8MMA_AtomIJNS4_26SM100_MMA_F16BF16_2x1SM_SSISI_SI_fLi128ELi64ELNS4_4UMMA5MajorE0ELSO_0ELNSN_7ScaleInE0ELSP_0EEEEEENS4_6LayoutINS5_IJSC_SC_SC_EEENS5_IJNSA_ILi0EEESU_SU_EEEEENS5_IJNS4_10UnderscoreESX_SX_EEEEENS4_28SM100_TMA_2SM_LOAD_MULTICASTENS4_14ComposedLayoutINS4_7SwizzleILi3ELi4ELi3EEENS4_18smem_ptr_flag_bitsILi16EEENSS_INS5_IJNSA_ILi8EEESG_EEENS5_IJSG_SC_EEEEEEEvNS4_8identityES10_S1A_vS1B_EENS_8epilogue10collective18CollectiveEpilogueINS1D_23Sm100TmaWarpSpecializedILi3ELi2ELi16ELb1ELb0EEEJNS5_IJSG_SG_SG_EEENS5_IJNSS_ISG_SC_EENSS_INS5_IJNSA_ILi16EEENSA_ILi2EEEEEENS5_IJSC_NSA_ILi32EEEEEEEEEEESI_SJ_SI_SJ_NS1D_6fusion15FusionCallbacksIS1H_NS1R_17LinearCombinationISI_fSI_fLNS_15FloatRoundStyleE2EEES1I_S1Q_JEEENS4_5SM1004TMEM4LOAD26SM100_TMEM_LOAD_32dp32b16xENS4_13SM90_TMA_LOADENS11_INS12_ILi1ELi4ELi3EEES15_NSS_INS5_IJS16_S1K_EEENS5_IJS1K_SC_EEEEEEENS4_39AutoVectorizingCopyWithAssumedAlignmentILi128EEENS4_14SM90_TMA_STOREES26_S28_S28_EEEvvEEEEvNT_6ParamsE) ;  /* 0xffffff6402a87950 */ /* 0x000fea0003c3ffff */
.L_x_214:
[----:B------:R-:W-:-:S00]  /*9960*/  BRA `(.L_x_214) ;  /* 0xfffffffc00fc7947 */ /* 0x000fc0000383ffff */
[----:B------:R-:W-:-:S00]  /*9970*/  NOP ;  /* 0x0000000000007918 */ /* 0x000fc00000000000 */
        /* <DEDUP_REMOVED lines=8> */
.L_x_215:


//--------------------- .nv.global.init           --------------------------
	.section	.nv.global.init,"aw",@progbits
.nv.global.init:
	.type		$str$27,@object
	.size		$str$27,($str$28 - $str$27)
$str$27:
        /*0000*/ 	.byte	0x28, 0x61, 0x64, 0x64, 0x72, 0x65, 0x73, 0x73, 0x20, 0x26, 0x20, 0x6d, 0x61, 0x73, 0x6b, 0x29
        /*0010*/ 	.byte	0x20, 0x3d, 0x3d, 0x20, 0x30, 0x00
	.type		$str$28,@object
	.size		$str$28,($str$26 - $str$28)
$str$28:
        /*0016*/ 	.byte	0x2f, 0x74, 0x6d, 0x70, 0x2f, 0x63, 0x75, 0x74, 0x6c, 0x61, 0x73, 0x73, 0x5f, 0x73, 0x77, 0x65
        /*0026*/ 	.byte	0x65, 0x70, 0x5f, 0x73, 0x72, 0x63, 0x2f, 0x69, 0x6e, 0x63, 0x6c, 0x75, 0x64, 0x65, 0x2f, 0x63
        /*0036*/ 	.byte	0x75, 0x74, 0x65, 0x2f, 0x70, 0x6f, 0x69, 0x6e, 0x74, 0x65, 0x72, 0x5f, 0x66, 0x6c, 0x61, 0x67
        /*0046*/ 	.byte	0x67, 0x65, 0x64, 0x2e, 0x68, 0x70, 0x70, 0x00
	.type		$str$26,@object
	.size		$str$26,($str$25 - $str$26)
$str$26:
        /*004e*/ 	.byte	0x2f, 0x74, 0x6d, 0x70, 0x2f, 0x63, 0x75, 0x74, 0x6c, 0x61, 0x73, 0x73, 0x5f, 0x73, 0x77, 0x65
        /*005e*/ 	.byte	0x65, 0x70, 0x5f, 0x73, 0x72, 0x63, 0x2f, 0x69, 0x6e, 0x63, 0x6c, 0x75, 0x64, 0x65, 0x2f, 0x63
        /*006e*/ 	.byte	0x75, 0x74, 0x65, 0x2f, 0x61, 0x74, 0x6f, 0x6d, 0x2f, 0x63, 0x6f, 0x70, 0x79, 0x5f, 0x74, 0x72
        /*007e*/ 	.byte	0x61, 0x69, 0x74, 0x73, 0x5f, 0x73, 0x6d, 0x31, 0x30, 0x30, 0x2e, 0x68, 0x70, 0x70, 0x00
	.type		$str$25,@object
	.size		$str$25,(__unnamed_1 - $str$25)
$str$25:
        /*008d*/ 	.byte	0x28, 0x28, 0x75, 0x69, 0x6e, 0x74, 0x33, 0x32, 0x5f, 0x74, 0x28, 0x74, 0x68, 0x72, 0x65, 0x61
        /*009d*/ 	.byte	0x64, 0x49, 0x64, 0x78, 0x2e, 0x78, 0x29, 0x20, 0x2f, 0x20, 0x33, 0x32, 0x29, 0x20, 0x25, 0x20
        /*00ad*/ 	.byte	0x34, 0x29, 0x20, 0x3d, 0x3d, 0x20, 0x28, 0x28, 0x28, 0x74, 0x6d, 0x65, 0x6d, 0x5f, 0x61, 0x64
        /*00bd*/ 	.byte	0x64, 0x72, 0x20, 0x3e, 0x3e, 0x20, 0x31, 0x36, 0x29, 0x20, 0x2f, 0x20, 0x33, 0x32, 0x29, 0x20
        /*00cd*/ 	.byte	0x25, 0x20, 0x34, 0x29, 0x00
	.type		__unnamed_1,@object
	.size		__unnamed_1,(__unnamed_2 - __unnamed_1)
__unnamed_1:
        /*00d2*/ 	.byte	0x61, 0x75, 0x74, 0x6f, 0x20, 0x63, 0x75, 0x74, 0x65, 0x3a, 0x3a, 0x61, 0x73, 0x5f, 0x70, 0x6f
        /* <DEDUP_REMOVED lines=24> */
        /*0262*/ 	.byte	0x34, 0x38, 0x3e, 0x3e, 0x3e, 0x3e, 0x5d, 0x00
	.type		__unnamed_2,@object
	.size		__unnamed_2,(.L_2 - __unnamed_2)
__unnamed_2:
        /* <DEDUP_REMOVED lines=40> */
        /*04ea*/ 	.byte	0x3a, 0x3a, 0x43, 0x3c, 0x30, 0x3e, 0x3e, 0x3e, 0x3e, 0x5d, 0x00
.L_2:


//--------------------- .nv.shared._ZN7cutlass13device_kernelINS_4gemm6kernel13GemmUniversalIN4cute5tupleIJiiiiEEENS1_10collective13CollectiveMmaINS1_35MainloopSm100TmaUmmaWarpSpecializedILi17ELi2ELi4ENS5_IJNS4_1CILi4EEESB_NSA_ILi1EEEEEEEENS5_IJNSA_ILi128EEENSA_ILi64EEESG_EEENS_6half_tENS5_IJlSC_lEEESI_SJ_NS4_8TiledMMAINS4_8MMA_AtomIJNS4_26SM100_MMA_F16BF16_2x1SM_SSISI_SI_fLi128ELi64ELNS4_4UMMA5MajorE0ELSO_0ELNSN_7ScaleInE0ELSP_0EEEEEENS4_6LayoutINS5_IJSC_SC_SC_EEENS5_IJNSA_ILi0EEESU_SU_EEEEENS5_IJNS4_10UnderscoreESX_SX_EEEEENS4_28SM100_TMA_2SM_LOAD_MULTICASTENS4_14ComposedLayoutINS4_7SwizzleILi3ELi4ELi3EEENS4_18smem_ptr_flag_bitsILi16EEENSS_INS5_IJNSA_ILi8EEESG_EEENS5_IJSG_SC_EEEEEEEvNS4_8identityES10_S1A_vS1B_EENS_8epilogue10collective18CollectiveEpilogueINS1D_23Sm100TmaWarpSpecializedILi3ELi2ELi16ELb1ELb0EEEJNS5_IJSG_SG_SG_EEENS5_IJNSS_ISG_SC_EENSS_INS5_IJNSA_ILi16EEENSA_ILi2EEEEEENS5_IJSC_NSA_ILi32EEEEEEEEEEESI_SJ_SI_SJ_NS1D_6fusion15FusionCallbacksIS1H_NS1R_17LinearCombinationISI_fSI_fLNS_15FloatRoundStyleE2EEES1I_S1Q_JEEENS4_5SM1004TMEM4LOAD26SM100_TMEM_LOAD_32dp32b16xENS4_13SM90_TMA_LOADENS11_INS12_ILi1ELi4ELi3EEES15_NSS_INS5_IJS16_S1K_EEENS5_IJS1K_SC_EEEEEEENS4_39AutoVectorizingCopyWithAssumedAlignmentILi128EEENS4_14SM90_TMA_STOREES26_S28_S28_EEEvvEEEEvNT_6ParamsE --------------------------
	.section	.nv.shared._ZN7cutlass13device_kernelINS_4gemm6kernel13GemmUniversalIN4cute5tupleIJiiiiEEENS1_10collective13CollectiveMmaINS1_35MainloopSm100TmaUmmaWarpSpecializedILi17ELi2ELi4ENS5_IJNS4_1CILi4EEESB_NSA_ILi1EEEEEEEENS5_IJNSA_ILi128EEENSA_ILi64EEESG_EEENS_6half_tENS5_IJlSC_lEEESI_SJ_NS4_8TiledMMAINS4_8MMA_AtomIJNS4_26SM100_MMA_F16BF16_2x1SM_SSISI_SI_fLi128ELi64ELNS4_4UMMA5MajorE0ELSO_0ELNSN_7ScaleInE0ELSP_0EEEEEENS4_6LayoutINS5_IJSC_SC_SC_EEENS5_IJNSA_ILi0EEESU_SU_EEEEENS5_IJNS4_10UnderscoreESX_SX_EEEEENS4_28SM100_TMA_2SM_LOAD_MULTICASTENS4_14ComposedLayoutINS4_7SwizzleILi3ELi4ELi3EEENS4_18smem_ptr_flag_bitsILi16EEENSS_INS5_IJNSA_ILi8EEESG_EEENS5_IJSG_SC_EEEEEEEvNS4_8identityES10_S1A_vS1B_EENS_8epilogue10collective18CollectiveEpilogueINS1D_23Sm100TmaWarpSpecializedILi3ELi2ELi16ELb1ELb0EEEJNS5_IJSG_SG_SG_EEENS5_IJNSS_ISG_SC_EENSS_INS5_IJNSA_ILi16EEENSA_ILi2EEEEEENS5_IJSC_NSA_ILi32EEEEEEEEEEESI_SJ_SI_SJ_NS1D_6fusion15FusionCallbacksIS1H_NS1R_17LinearCombinationISI_fSI_fLNS_15FloatRoundStyleE2EEES1I_S1Q_JEEENS4_5SM1004TMEM4LOAD26SM100_TMEM_LOAD_32dp32b16xENS4_13SM90_TMA_LOADENS11_INS12_ILi1ELi4ELi3EEES15_NSS_INS5_IJS16_S1K_EEENS5_IJS1K_SC_EEEEEEENS4_39AutoVectorizingCopyWithAssumedAlignmentILi128EEENS4_14SM90_TMA_STOREES26_S28_S28_EEEvvEEEEvNT_6ParamsE,"aw",@nobits
	.sectionflags	@""
	.align	16
	.zero		1024


//--------------------- .nv.shared.reserved.0     --------------------------
	.section	.nv.shared.reserved.0,"aw",@nobits
	.weak		__nv_reservedSMEM_offset_0_alias
	.size		__nv_reservedSMEM_offset_0_alias, 0, 64
	.other		__nv_reservedSMEM_offset_0_alias,@"STO_CUDA_RESERVED_SHARED STV_DEFAULT"
__nv_reservedSMEM_offset_0_alias:
	.zero		0
.nv.shared.reserved.0:
	.zero		64
	.weak		__nv_reservedSMEM_tcgen05_partition
	.type		__nv_reservedSMEM_tcgen05_partition,@object
	.size		__nv_reservedSMEM_tcgen05_partition,(.L_0 - __nv_reservedSMEM_tcgen05_partition)
__nv_reservedSMEM_tcgen05_partition:
	.zero		32
.L_0:


//--------------------- .nv.global                --------------------------
	.section	.nv.global,"aw",@nobits
.nv.global:
	.type		_ZN40_INTERNAL_f6c6bcef_4_k_cu_a4e8af8f_232084cute1_E,@object
	.size		_ZN40_INTERNAL_f6c6bcef_4_k_cu_a4e8af8f_232084cute1_E,(_ZN40_INTERNAL_f6c6bcef_4_k_cu_a4e8af8f_232084cuda3std3__45__cpo6cbeginE - _ZN40_INTERNAL_f6c6bcef_4_k_cu_a4e8af8f_232084cute1_E)
_ZN40_INTERNAL_f6c6bcef_4_k_cu_a4e8af8f_232084cute1_E:
	.zero		1
	.type		_ZN40_INTERNAL_f6c6bcef_4_k_cu_a4e8af8f_232084cuda3std3__45__cpo6cbeginE,@object
	.size		_ZN40_INTERNAL_f6c6bcef_4_k_cu_a4e8af8f_232084cuda3std3__45__cpo6cbeginE,(_ZN40_INTERNAL_f6c6bcef_4_k_cu_a4e8af8f_232084cuda3std3__48in_placeE - _ZN40_INTERNAL_f6c6bcef_4_k_cu_a4e8af8f_232084cuda3std3__45__cpo6cbeginE)
_ZN40_INTERNAL_f6c6bcef_4_k_cu_a4e8af8f_232084cuda3std3__45__cpo6cbeginE:
	.zero		1
	.type		_ZN40_INTERNAL_f6c6bcef_4_k_cu_a4e8af8f_232084cuda3std3__48in_placeE,@object
	.size		_ZN40_INTERNAL_f6c6bcef_4_k_cu_a4e8af8f_232084cuda3std3__48in_placeE,(_ZN40_INTERNAL_f6c6bcef_4_k_cu_a4e8af8f_232084cuda3std6ranges3__45__cpo9iter_moveE - _ZN40_INTERNAL_f6c6bcef_4_k_cu_a4e8af8f_232084cuda3std3__48in_placeE)
_ZN40_INTERNAL_f6c6bcef_4_k_cu_a4e8af8f_232084cuda3std3__48in_placeE:
	.zero		1
	.type		_ZN40_INTERNAL_f6c6bcef_4_k_cu_a4e8af8f_232084cuda3std6ranges3__45__cpo9iter_moveE,@object
	.size		_ZN40_INTERNAL_f6c6bcef_4_k_cu_a4e8af8f_232084cuda3std6ranges3__45__cpo9iter_moveE,(_ZN40_INTERNAL_f6c6bcef_4_k_cu_a4e8af8f_232084cuda3std3__45__cpo5beginE - _ZN40_INTERNAL_f6c6bcef_4_k_cu_a4e8af8f_232084cuda3std6ranges3__45__cpo9iter_moveE)
_ZN40_INTERNAL_f6c6bcef_4_k_cu_a4e8af8f_232084cuda3std6ranges3__45__cpo9iter_moveE:
	.zero		1
	.type		_ZN40_INTERNAL_f6c6bcef_4_k_cu_a4e8af8f_232084cuda3std3__45__cpo5beginE,@object
	.size		_ZN40_INTERNAL_f6c6bcef_4_k_cu_a4e8af8f_232084cuda3std3__45__cpo5beginE,(_ZN40_INTERNAL_f6c6bcef_4_k_cu_a4e8af8f_232084cuda3std3__442_GLOBAL__N__f6c6bcef_4_k_cu_a4e8af8f_232086ignoreE - _ZN40_INTERNAL_f6c6bcef_4_k_cu_a4e8af8f_232084cuda3std3__45__cpo5beginE)
_ZN40_INTERNAL_f6c6bcef_4_k_cu_a4e8af8f_232084cuda3std3__45__cpo5beginE:
	.zero		1
	.type		_ZN40_INTERNAL_f6c6bcef_4_k_cu_a4e8af8f_232084cuda3std3__442_GLOBAL__N__f6c6bcef_4_k_cu_a4e8af8f_232086ignoreE,@object
	.size		_ZN40_INTERNAL_f6c6bcef_4_k_cu_a4e8af8f_232084cuda3std3__442_GLOBAL__N__f6c6bcef_4_k_cu_a4e8af8f_232086ignoreE,(_ZN40_INTERNAL_f6c6bcef_4_k_cu_a4e8af8f_232084cute7productE - _ZN40_INTERNAL_f6c6bcef_4_k_cu_a4e8af8f_232084cuda3std3__442_GLOBAL__N__f6c6bcef_4_k_cu_a4e8af8f_232086ignoreE)
_ZN40_INTERNAL_f6c6bcef_4_k_cu_a4e8af8f_232084cuda3std3__442_GLOBAL__N__f6c6bcef_4_k_cu_a4e8af8f_232086ignoreE:
	.zero		1
	.type		_ZN40_INTERNAL_f6c6bcef_4_k_cu_a4e8af8f_232084cute7productE,@object
	.size		_ZN40_INTERNAL_f6c6bcef_4_k_cu_a4e8af8f_232084cute7productE,(_ZN40_INTERNAL_f6c6bcef_4_k_cu_a4e8af8f_232084cuda3std3__45__cpo3endE - _ZN40_INTERNAL_f6c6bcef_4_k_cu_a4e8af8f_232084cute7productE)
_ZN40_INTERNAL_f6c6bcef_4_k_cu_a4e8af8f_232084cute7productE:
	.zero		1
	.type		_ZN40_INTERNAL_f6c6bcef_4_k_cu_a4e8af8f_232084cuda3std3__45__cpo3endE,@object
	.size		_ZN40_INTERNAL_f6c6bcef_4_k_cu_a4e8af8f_232084cuda3std3__45__cpo3endE,(_ZN40_INTERNAL_f6c6bcef_4_k_cu_a4e8af8f_232084cuda3std3__419piecewise_constructE - _ZN40_INTERNAL_f6c6bcef_4_k_cu_a4e8af8f_232084cuda3std3__45__cpo3endE)
_ZN40_INTERNAL_f6c6bcef_4_k_cu_a4e8af8f_232084cuda3std3__45__cpo3endE:
	.zero		1
	.type		_ZN40_INTERNAL_f6c6bcef_4_k_cu_a4e8af8f_232084cuda3std3__419piecewise_constructE,@object
	.size		_ZN40_INTERNAL_f6c6bcef_4_k_cu_a4e8af8f_232084cuda3std3__419piecewise_constructE,(_ZN40_INTERNAL_f6c6bcef_4_k_cu_a4e8af8f_232084cuda3std3__45__cpo4cendE - _ZN40_INTERNAL_f6c6bcef_4_k_cu_a4e8af8f_232084cuda3std3__419piecewise_constructE)
_ZN40_INTERNAL_f6c6bcef_4_k_cu_a4e8af8f_232084cuda3std3__419piecewise_constructE:
	.zero		1
	.type		_ZN40_INTERNAL_f6c6bcef_4_k_cu_a4e8af8f_232084cuda3std3__45__cpo4cendE,@object
	.size		_ZN40_INTERNAL_f6c6bcef_4_k_cu_a4e8af8f_232084cuda3std3__45__cpo4cendE,(_ZN40_INTERNAL_f6c6bcef_4_k_cu_a4e8af8f_232084cuda3std6ranges3__45__cpo4swapE - _ZN40_INTERNAL_f6c6bcef_4_k_cu_a4e8af8f_232084cuda3std3__45__cpo4cendE)
_ZN40_INTERNAL_f6c6bcef_4_k_cu_a4e8af8f_232084cuda3std3__45__cpo4cendE:
	.zero		1
	.type		_ZN40_INTERNAL_f6c6bcef_4_k_cu_a4e8af8f_232084cuda3std6ranges3__45__cpo4swapE,@object
	.size		_ZN40_INTERNAL_f6c6bcef_4_k_cu_a4e8af8f_232084cuda3std6ranges3__45__cpo4swapE,(.L_10 - _ZN40_INTERNAL_f6c6bcef_4_k_cu_a4e8af8f_232084cuda3std6ranges3__45__cpo4swapE)
_ZN40_INTERNAL_f6c6bcef_4_k_cu_a4e8af8f_232084cuda3std6ranges3__45__cpo4swapE:
	.zero		1
.L_10:


//--------------------- .nv.constant0._ZN7cutlass13device_kernelINS_4gemm6kernel13GemmUniversalIN4cute5tupleIJiiiiEEENS1_10collective13CollectiveMmaINS1_35MainloopSm100TmaUmmaWarpSpecializedILi17ELi2ELi4ENS5_IJNS4_1CILi4EEESB_NSA_ILi1EEEEEEEENS5_IJNSA_ILi128EEENSA_ILi64EEESG_EEENS_6half_tENS5_IJlSC_lEEESI_SJ_NS4_8TiledMMAINS4_8MMA_AtomIJNS4_26SM100_MMA_F16BF16_2x1SM_SSISI_SI_fLi128ELi64ELNS4_4UMMA5MajorE0ELSO_0ELNSN_7ScaleInE0ELSP_0EEEEEENS4_6LayoutINS5_IJSC_SC_SC_EEENS5_IJNSA_ILi0EEESU_SU_EEEEENS5_IJNS4_10UnderscoreESX_SX_EEEEENS4_28SM100_TMA_2SM_LOAD_MULTICASTENS4_14ComposedLayoutINS4_7SwizzleILi3ELi4ELi3EEENS4_18smem_ptr_flag_bitsILi16EEENSS_INS5_IJNSA_ILi8EEESG_EEENS5_IJSG_SC_EEEEEEEvNS4_8identityES10_S1A_vS1B_EENS_8epilogue10collective18CollectiveEpilogueINS1D_23Sm100TmaWarpSpecializedILi3ELi2ELi16ELb1ELb0EEEJNS5_IJSG_SG_SG_EEENS5_IJNSS_ISG_SC_EENSS_INS5_IJNSA_ILi16EEENSA_ILi2EEEEEENS5_IJSC_NSA_ILi32EEEEEEEEEEESI_SJ_SI_SJ_NS1D_6fusion15FusionCallbacksIS1H_NS1R_17LinearCombinationISI_fSI_fLNS_15FloatRoundStyleE2EEES1I_S1Q_JEEENS4_5SM1004TMEM4LOAD26SM100_TMEM_LOAD_32dp32b16xENS4_13SM90_TMA_LOADENS11_INS12_ILi1ELi4ELi3EEES15_NSS_INS5_IJS16_S1K_EEENS5_IJS1K_SC_EEEEEEENS4_39AutoVectorizingCopyWithAssumedAlignmentILi128EEENS4_14SM90_TMA_STOREES26_S28_S28_EEEvvEEEEvNT_6ParamsE --------------------------
	.section	.nv.constant0._ZN7cutlass13device_kernelINS_4gemm6kernel13GemmUniversalIN4cute5tupleIJiiiiEEENS1_10collective13CollectiveMmaINS1_35MainloopSm100TmaUmmaWarpSpecializedILi17ELi2ELi4ENS5_IJNS4_1CILi4EEESB_NSA_ILi1EEEEEEEENS5_IJNSA_ILi128EEENSA_ILi64EEESG_EEENS_6half_tENS5_IJlSC_lEEESI_SJ_NS4_8TiledMMAINS4_8MMA_AtomIJNS4_26SM100_MMA_F16BF16_2x1SM_SSISI_SI_fLi128ELi64ELNS4_4UMMA5MajorE0ELSO_0ELNSN_7ScaleInE0ELSP_0EEEEEENS4_6LayoutINS5_IJSC_SC_SC_EEENS5_IJNSA_ILi0EEESU_SU_EEEEENS5_IJNS4_10UnderscoreESX_SX_EEEEENS4_28SM100_TMA_2SM_LOAD_MULTICASTENS4_14ComposedLayoutINS4_7SwizzleILi3ELi4ELi3EEENS4_18smem_ptr_flag_bitsILi16EEENSS_INS5_IJNSA_ILi8EEESG_EEENS5_IJSG_SC_EEEEEEEvNS4_8identityES10_S1A_vS1B_EENS_8epilogue10collective18CollectiveEpilogueINS1D_23Sm100TmaWarpSpecializedILi3ELi2ELi16ELb1ELb0EEEJNS5_IJSG_SG_SG_EEENS5_IJNSS_ISG_SC_EENSS_INS5_IJNSA_ILi16EEENSA_ILi2EEEEEENS5_IJSC_NSA_ILi32EEEEEEEEEEESI_SJ_SI_SJ_NS1D_6fusion15FusionCallbacksIS1H_NS1R_17LinearCombinationISI_fSI_fLNS_15FloatRoundStyleE2EEES1I_S1Q_JEEENS4_5SM1004TMEM4LOAD26SM100_TMEM_LOAD_32dp32b16xENS4_13SM90_TMA_LOADENS11_INS12_ILi1ELi4ELi3EEES15_NSS_INS5_IJS16_S1K_EEENS5_IJS1K_SC_EEEEEEENS4_39AutoVectorizingCopyWithAssumedAlignmentILi128EEENS4_14SM90_TMA_STOREES26_S28_S28_EEEvvEEEEvNT_6ParamsE,"a",@progbits
	.sectionflags	@""
	.align	4
.nv.constant0._ZN7cutlass13device_kernelINS_4gemm6kernel13GemmUniversalIN4cute5tupleIJiiiiEEENS1_10collective13CollectiveMmaINS1_35MainloopSm100TmaUmmaWarpSpecializedILi17ELi2ELi4ENS5_IJNS4_1CILi4EEESB_NSA_ILi1EEEEEEEENS5_IJNSA_ILi128EEENSA_ILi64EEESG_EEENS_6half_tENS5_IJlSC_lEEESI_SJ_NS4_8TiledMMAINS4_8MMA_AtomIJNS4_26SM100_MMA_F16BF16_2x1SM_SSISI_SI_fLi128ELi64ELNS4_4UMMA5MajorE0ELSO_0ELNSN_7ScaleInE0ELSP_0EEEEEENS4_6LayoutINS5_IJSC_SC_SC_EEENS5_IJNSA_ILi0EEESU_SU_EEEEENS5_IJNS4_10UnderscoreESX_SX_EEEEENS4_28SM100_TMA_2SM_LOAD_MULTICASTENS4_14ComposedLayoutINS4_7SwizzleILi3ELi4ELi3EEENS4_18smem_ptr_flag_bitsILi16EEENSS_INS5_IJNSA_ILi8EEESG_EEENS5_IJSG_SC_EEEEEEEvNS4_8identityES10_S1A_vS1B_EENS_8epilogue10collective18CollectiveEpilogueINS1D_23Sm100TmaWarpSpecializedILi3ELi2ELi16ELb1ELb0EEEJNS5_IJSG_SG_SG_EEENS5_IJNSS_ISG_SC_EENSS_INS5_IJNSA_ILi16EEENSA_ILi2EEEEEENS5_IJSC_NSA_ILi32EEEEEEEEEEESI_SJ_SI_SJ_NS1D_6fusion15FusionCallbacksIS1H_NS1R_17LinearCombinationISI_fSI_fLNS_15FloatRoundStyleE2EEES1I_S1Q_JEEENS4_5SM1004TMEM4LOAD26SM100_TMEM_LOAD_32dp32b16xENS4_13SM90_TMA_LOADENS11_INS12_ILi1ELi4ELi3EEES15_NSS_INS5_IJS16_S1K_EEENS5_IJS1K_SC_EEEEEEENS4_39AutoVectorizingCopyWithAssumedAlignmentILi128EEENS4_14SM90_TMA_STOREES26_S28_S28_EEEvvEEEEvNT_6ParamsE:
	.zero		2944


//--------------------- SYMBOLS --------------------------

	.type		.nv.reservedSmem.offset0,@object
	.size		.nv.reservedSmem.offset0,0x4
	.type		.nv.reservedSmem.cap,@object
	.size		.nv.reservedSmem.cap,0x4
	.type		__assertfail,@function
